//
// Generated by NVIDIA NVVM Compiler
//
// Compiler Build ID: CL-36424714
// Cuda compilation tools, release 13.0, V13.0.88
// Based on NVVM 20.0.0
//

.version 9.0
.target sm_100
.address_size 64

	// .globl	_Z15spmv_csr_kerneljPjS_PfS0_S0_

.visible .entry _Z15spmv_csr_kerneljPjS_PfS0_S0_(
	.param .u32 _Z15spmv_csr_kerneljPjS_PfS0_S0__param_0,
	.param .u64 .ptr .align 1 _Z15spmv_csr_kerneljPjS_PfS0_S0__param_1,
	.param .u64 .ptr .align 1 _Z15spmv_csr_kerneljPjS_PfS0_S0__param_2,
	.param .u64 .ptr .align 1 _Z15spmv_csr_kerneljPjS_PfS0_S0__param_3,
	.param .u64 .ptr .align 1 _Z15spmv_csr_kerneljPjS_PfS0_S0__param_4,
	.param .u64 .ptr .align 1 _Z15spmv_csr_kerneljPjS_PfS0_S0__param_5
)
{
	.reg .pred 	%p<11>;
	.reg .b32 	%r<65>;
	.reg .b32 	%f<114>;
	.reg .b64 	%rd<87>;

	ld.param.u32 	%r23, [_Z15spmv_csr_kerneljPjS_PfS0_S0__param_0];
	ld.param.u64 	%rd6, [_Z15spmv_csr_kerneljPjS_PfS0_S0__param_1];
	ld.param.u64 	%rd8, [_Z15spmv_csr_kerneljPjS_PfS0_S0__param_2];
	ld.param.u64 	%rd9, [_Z15spmv_csr_kerneljPjS_PfS0_S0__param_3];
	ld.param.u64 	%rd10, [_Z15spmv_csr_kerneljPjS_PfS0_S0__param_4];
	ld.param.u64 	%rd7, [_Z15spmv_csr_kerneljPjS_PfS0_S0__param_5];
	cvta.to.global.u64 	%rd1, %rd10;
	cvta.to.global.u64 	%rd2, %rd8;
	cvta.to.global.u64 	%rd3, %rd9;
	mov.u32 	%r24, %ntid.x;
	mov.u32 	%r25, %ctaid.x;
	mov.u32 	%r26, %tid.x;
	mad.lo.s32 	%r1, %r24, %r25, %r26;
	setp.ge.u32 	%p1, %r1, %r23;
	@%p1 bra 	$L__BB0_15;
	cvta.to.global.u64 	%rd11, %rd6;
	mul.wide.s32 	%rd12, %r1, 4;
	add.s64 	%rd13, %rd11, %rd12;
	ld.global.u32 	%r60, [%rd13];
	ld.global.u32 	%r3, [%rd13+4];
	setp.ge.s32 	%p2, %r60, %r3;
	mov.f32 	%f113, 0f00000000;
	@%p2 bra 	$L__BB0_14;
	sub.s32 	%r4, %r3, %r60;
	and.b32  	%r5, %r4, 15;
	sub.s32 	%r27, %r60, %r3;
	setp.gt.u32 	%p3, %r27, -16;
	mov.f32 	%f113, 0f00000000;
	@%p3 bra 	$L__BB0_5;
	and.b32  	%r28, %r4, -16;
	neg.s32 	%r58, %r28;
	add.s64 	%rd4, %rd3, 32;
	add.s64 	%rd5, %rd2, 32;
	mov.f32 	%f113, 0f00000000;
$L__BB0_4:
	.pragma "nounroll";
	mul.wide.s32 	%rd14, %r60, 4;
	add.s64 	%rd15, %rd4, %rd14;
	add.s64 	%rd16, %rd5, %rd14;
	ld.global.f32 	%f18, [%rd15+-32];
	ld.global.u32 	%r29, [%rd16+-32];
	mul.wide.u32 	%rd17, %r29, 4;
	add.s64 	%rd18, %rd1, %rd17;
	ld.global.f32 	%f19, [%rd18];
	fma.rn.f32 	%f20, %f18, %f19, %f113;
	ld.global.f32 	%f21, [%rd15+-28];
	ld.global.u32 	%r30, [%rd16+-28];
	mul.wide.u32 	%rd19, %r30, 4;
	add.s64 	%rd20, %rd1, %rd19;
	ld.global.f32 	%f22, [%rd20];
	fma.rn.f32 	%f23, %f21, %f22, %f20;
	ld.global.f32 	%f24, [%rd15+-24];
	ld.global.u32 	%r31, [%rd16+-24];
	mul.wide.u32 	%rd21, %r31, 4;
	add.s64 	%rd22, %rd1, %rd21;
	ld.global.f32 	%f25, [%rd22];
	fma.rn.f32 	%f26, %f24, %f25, %f23;
	ld.global.f32 	%f27, [%rd15+-20];
	ld.global.u32 	%r32, [%rd16+-20];
	mul.wide.u32 	%rd23, %r32, 4;
	add.s64 	%rd24, %rd1, %rd23;
	ld.global.f32 	%f28, [%rd24];
	fma.rn.f32 	%f29, %f27, %f28, %f26;
	ld.global.f32 	%f30, [%rd15+-16];
	ld.global.u32 	%r33, [%rd16+-16];
	mul.wide.u32 	%rd25, %r33, 4;
	add.s64 	%rd26, %rd1, %rd25;
	ld.global.f32 	%f31, [%rd26];
	fma.rn.f32 	%f32, %f30, %f31, %f29;
	ld.global.f32 	%f33, [%rd15+-12];
	ld.global.u32 	%r34, [%rd16+-12];
	mul.wide.u32 	%rd27, %r34, 4;
	add.s64 	%rd28, %rd1, %rd27;
	ld.global.f32 	%f34, [%rd28];
	fma.rn.f32 	%f35, %f33, %f34, %f32;
	ld.global.f32 	%f36, [%rd15+-8];
	ld.global.u32 	%r35, [%rd16+-8];
	mul.wide.u32 	%rd29, %r35, 4;
	add.s64 	%rd30, %rd1, %rd29;
	ld.global.f32 	%f37, [%rd30];
	fma.rn.f32 	%f38, %f36, %f37, %f35;
	ld.global.f32 	%f39, [%rd15+-4];
	ld.global.u32 	%r36, [%rd16+-4];
	mul.wide.u32 	%rd31, %r36, 4;
	add.s64 	%rd32, %rd1, %rd31;
	ld.global.f32 	%f40, [%rd32];
	fma.rn.f32 	%f41, %f39, %f40, %f38;
	ld.global.f32 	%f42, [%rd15];
	ld.global.u32 	%r37, [%rd16];
	mul.wide.u32 	%rd33, %r37, 4;
	add.s64 	%rd34, %rd1, %rd33;
	ld.global.f32 	%f43, [%rd34];
	fma.rn.f32 	%f44, %f42, %f43, %f41;
	ld.global.f32 	%f45, [%rd15+4];
	ld.global.u32 	%r38, [%rd16+4];
	mul.wide.u32 	%rd35, %r38, 4;
	add.s64 	%rd36, %rd1, %rd35;
	ld.global.f32 	%f46, [%rd36];
	fma.rn.f32 	%f47, %f45, %f46, %f44;
	ld.global.f32 	%f48, [%rd15+8];
	ld.global.u32 	%r39, [%rd16+8];
	mul.wide.u32 	%rd37, %r39, 4;
	add.s64 	%rd38, %rd1, %rd37;
	ld.global.f32 	%f49, [%rd38];
	fma.rn.f32 	%f50, %f48, %f49, %f47;
	ld.global.f32 	%f51, [%rd15+12];
	ld.global.u32 	%r40, [%rd16+12];
	mul.wide.u32 	%rd39, %r40, 4;
	add.s64 	%rd40, %rd1, %rd39;
	ld.global.f32 	%f52, [%rd40];
	fma.rn.f32 	%f53, %f51, %f52, %f50;
	ld.global.f32 	%f54, [%rd15+16];
	ld.global.u32 	%r41, [%rd16+16];
	mul.wide.u32 	%rd41, %r41, 4;
	add.s64 	%rd42, %rd1, %rd41;
	ld.global.f32 	%f55, [%rd42];
	fma.rn.f32 	%f56, %f54, %f55, %f53;
	ld.global.f32 	%f57, [%rd15+20];
	ld.global.u32 	%r42, [%rd16+20];
	mul.wide.u32 	%rd43, %r42, 4;
	add.s64 	%rd44, %rd1, %rd43;
	ld.global.f32 	%f58, [%rd44];
	fma.rn.f32 	%f59, %f57, %f58, %f56;
	ld.global.f32 	%f60, [%rd15+24];
	ld.global.u32 	%r43, [%rd16+24];
	mul.wide.u32 	%rd45, %r43, 4;
	add.s64 	%rd46, %rd1, %rd45;
	ld.global.f32 	%f61, [%rd46];
	fma.rn.f32 	%f62, %f60, %f61, %f59;
	ld.global.f32 	%f63, [%rd15+28];
	ld.global.u32 	%r44, [%rd16+28];
	mul.wide.u32 	%rd47, %r44, 4;
	add.s64 	%rd48, %rd1, %rd47;
	ld.global.f32 	%f64, [%rd48];
	fma.rn.f32 	%f113, %f63, %f64, %f62;
	add.s32 	%r60, %r60, 16;
	add.s32 	%r58, %r58, 16;
	setp.ne.s32 	%p4, %r58, 0;
	@%p4 bra 	$L__BB0_4;
$L__BB0_5:
	setp.eq.s32 	%p5, %r5, 0;
	@%p5 bra 	$L__BB0_14;
	and.b32  	%r12, %r4, 7;
	setp.lt.u32 	%p6, %r5, 8;
	@%p6 bra 	$L__BB0_8;
	mul.wide.s32 	%rd49, %r60, 4;
	add.s64 	%rd50, %rd3, %rd49;
	ld.global.f32 	%f66, [%rd50];
	add.s64 	%rd51, %rd2, %rd49;
	ld.global.u32 	%r45, [%rd51];
	mul.wide.u32 	%rd52, %r45, 4;
	add.s64 	%rd53, %rd1, %rd52;
	ld.global.f32 	%f67, [%rd53];
	fma.rn.f32 	%f68, %f66, %f67, %f113;
	ld.global.f32 	%f69, [%rd50+4];
	ld.global.u32 	%r46, [%rd51+4];
	mul.wide.u32 	%rd54, %r46, 4;
	add.s64 	%rd55, %rd1, %rd54;
	ld.global.f32 	%f70, [%rd55];
	fma.rn.f32 	%f71, %f69, %f70, %f68;
	ld.global.f32 	%f72, [%rd50+8];
	ld.global.u32 	%r47, [%rd51+8];
	mul.wide.u32 	%rd56, %r47, 4;
	add.s64 	%rd57, %rd1, %rd56;
	ld.global.f32 	%f73, [%rd57];
	fma.rn.f32 	%f74, %f72, %f73, %f71;
	ld.global.f32 	%f75, [%rd50+12];
	ld.global.u32 	%r48, [%rd51+12];
	mul.wide.u32 	%rd58, %r48, 4;
	add.s64 	%rd59, %rd1, %rd58;
	ld.global.f32 	%f76, [%rd59];
	fma.rn.f32 	%f77, %f75, %f76, %f74;
	ld.global.f32 	%f78, [%rd50+16];
	ld.global.u32 	%r49, [%rd51+16];
	mul.wide.u32 	%rd60, %r49, 4;
	add.s64 	%rd61, %rd1, %rd60;
	ld.global.f32 	%f79, [%rd61];
	fma.rn.f32 	%f80, %f78, %f79, %f77;
	ld.global.f32 	%f81, [%rd50+20];
	ld.global.u32 	%r50, [%rd51+20];
	mul.wide.u32 	%rd62, %r50, 4;
	add.s64 	%rd63, %rd1, %rd62;
	ld.global.f32 	%f82, [%rd63];
	fma.rn.f32 	%f83, %f81, %f82, %f80;
	ld.global.f32 	%f84, [%rd50+24];
	ld.global.u32 	%r51, [%rd51+24];
	mul.wide.u32 	%rd64, %r51, 4;
	add.s64 	%rd65, %rd1, %rd64;
	ld.global.f32 	%f85, [%rd65];
	fma.rn.f32 	%f86, %f84, %f85, %f83;
	ld.global.f32 	%f87, [%rd50+28];
	ld.global.u32 	%r52, [%rd51+28];
	mul.wide.u32 	%rd66, %r52, 4;
	add.s64 	%rd67, %rd1, %rd66;
	ld.global.f32 	%f88, [%rd67];
	fma.rn.f32 	%f113, %f87, %f88, %f86;
	add.s32 	%r60, %r60, 8;
$L__BB0_8:
	setp.eq.s32 	%p7, %r12, 0;
	@%p7 bra 	$L__BB0_14;
	and.b32  	%r15, %r4, 3;
	setp.lt.u32 	%p8, %r12, 4;
	@%p8 bra 	$L__BB0_11;
	mul.wide.s32 	%rd68, %r60, 4;
	add.s64 	%rd69, %rd3, %rd68;
	ld.global.f32 	%f90, [%rd69];
	add.s64 	%rd70, %rd2, %rd68;
	ld.global.u32 	%r53, [%rd70];
	mul.wide.u32 	%rd71, %r53, 4;
	add.s64 	%rd72, %rd1, %rd71;
	ld.global.f32 	%f91, [%rd72];
	fma.rn.f32 	%f92, %f90, %f91, %f113;
	ld.global.f32 	%f93, [%rd69+4];
	ld.global.u32 	%r54, [%rd70+4];
	mul.wide.u32 	%rd73, %r54, 4;
	add.s64 	%rd74, %rd1, %rd73;
	ld.global.f32 	%f94, [%rd74];
	fma.rn.f32 	%f95, %f93, %f94, %f92;
	ld.global.f32 	%f96, [%rd69+8];
	ld.global.u32 	%r55, [%rd70+8];
	mul.wide.u32 	%rd75, %r55, 4;
	add.s64 	%rd76, %rd1, %rd75;
	ld.global.f32 	%f97, [%rd76];
	fma.rn.f32 	%f98, %f96, %f97, %f95;
	ld.global.f32 	%f99, [%rd69+12];
	ld.global.u32 	%r56, [%rd70+12];
	mul.wide.u32 	%rd77, %r56, 4;
	add.s64 	%rd78, %rd1, %rd77;
	ld.global.f32 	%f100, [%rd78];
	fma.rn.f32 	%f113, %f99, %f100, %f98;
	add.s32 	%r60, %r60, 4;
$L__BB0_11:
	setp.eq.s32 	%p9, %r15, 0;
	@%p9 bra 	$L__BB0_14;
	neg.s32 	%r63, %r15;
$L__BB0_13:
	.pragma "nounroll";
	mul.wide.s32 	%rd79, %r60, 4;
	add.s64 	%rd80, %rd2, %rd79;
	add.s64 	%rd81, %rd3, %rd79;
	ld.global.f32 	%f101, [%rd81];
	ld.global.u32 	%r57, [%rd80];
	mul.wide.u32 	%rd82, %r57, 4;
	add.s64 	%rd83, %rd1, %rd82;
	ld.global.f32 	%f102, [%rd83];
	fma.rn.f32 	%f113, %f101, %f102, %f113;
	add.s32 	%r60, %r60, 1;
	add.s32 	%r63, %r63, 1;
	setp.ne.s32 	%p10, %r63, 0;
	@%p10 bra 	$L__BB0_13;
$L__BB0_14:
	cvta.to.global.u64 	%rd84, %rd7;
	add.s64 	%rd86, %rd84, %rd12;
	ld.global.f32 	%f103, [%rd86];
	add.f32 	%f104, %f113, %f103;
	st.global.f32 	[%rd86], %f104;
$L__BB0_15:
	ret;

}
	// .globl	_Z15spmv_jds_kerneljPjS_S_S_PfS0_S0_
.visible .entry _Z15spmv_jds_kerneljPjS_S_S_PfS0_S0_(
	.param .u32 _Z15spmv_jds_kerneljPjS_S_S_PfS0_S0__param_0,
	.param .u64 .ptr .align 1 _Z15spmv_jds_kerneljPjS_S_S_PfS0_S0__param_1,
	.param .u64 .ptr .align 1 _Z15spmv_jds_kerneljPjS_S_S_PfS0_S0__param_2,
	.param .u64 .ptr .align 1 _Z15spmv_jds_kerneljPjS_S_S_PfS0_S0__param_3,
	.param .u64 .ptr .align 1 _Z15spmv_jds_kerneljPjS_S_S_PfS0_S0__param_4,
	.param .u64 .ptr .align 1 _Z15spmv_jds_kerneljPjS_S_S_PfS0_S0__param_5,
	.param .u64 .ptr .align 1 _Z15spmv_jds_kerneljPjS_S_S_PfS0_S0__param_6,
	.param .u64 .ptr .align 1 _Z15spmv_jds_kerneljPjS_S_S_PfS0_S0__param_7
)
{
	.reg .pred 	%p<11>;
	.reg .b32 	%r<70>;
	.reg .b32 	%f<70>;
	.reg .b64 	%rd<106>;

	ld.param.u32 	%r14, [_Z15spmv_jds_kerneljPjS_S_S_PfS0_S0__param_0];
	ld.param.u64 	%rd8, [_Z15spmv_jds_kerneljPjS_S_S_PfS0_S0__param_1];
	ld.param.u64 	%rd9, [_Z15spmv_jds_kerneljPjS_S_S_PfS0_S0__param_2];
	ld.param.u64 	%rd11, [_Z15spmv_jds_kerneljPjS_S_S_PfS0_S0__param_3];
	ld.param.u64 	%rd12, [_Z15spmv_jds_kerneljPjS_S_S_PfS0_S0__param_4];
	ld.param.u64 	%rd13, [_Z15spmv_jds_kerneljPjS_S_S_PfS0_S0__param_5];
	ld.param.u64 	%rd14, [_Z15spmv_jds_kerneljPjS_S_S_PfS0_S0__param_6];
	ld.param.u64 	%rd10, [_Z15spmv_jds_kerneljPjS_S_S_PfS0_S0__param_7];
	cvta.to.global.u64 	%rd1, %rd14;
	cvta.to.global.u64 	%rd2, %rd12;
	cvta.to.global.u64 	%rd3, %rd13;
	cvta.to.global.u64 	%rd4, %rd11;
	mov.u32 	%r15, %ntid.x;
	mov.u32 	%r16, %ctaid.x;
	mov.u32 	%r17, %tid.x;
	mad.lo.s32 	%r1, %r15, %r16, %r17;
	setp.ge.u32 	%p1, %r1, %r14;
	@%p1 bra 	$L__BB1_14;
	cvta.to.global.u64 	%rd15, %rd9;
	mul.wide.s32 	%rd16, %r1, 4;
	add.s64 	%rd17, %rd15, %rd16;
	ld.global.u32 	%r2, [%rd17];
	setp.lt.s32 	%p2, %r2, 1;
	mov.f32 	%f69, 0f00000000;
	@%p2 bra 	$L__BB1_13;
	and.b32  	%r3, %r2, 7;
	setp.lt.u32 	%p3, %r2, 8;
	mov.f32 	%f69, 0f00000000;
	mov.b32 	%r68, 0;
	@%p3 bra 	$L__BB1_5;
	and.b32  	%r68, %r2, 2147483640;
	neg.s32 	%r66, %r68;
	add.s64 	%rd105, %rd4, 16;
	mov.f32 	%f69, 0f00000000;
$L__BB1_4:
	.pragma "nounroll";
	ld.global.u32 	%r19, [%rd105+-16];
	add.s32 	%r20, %r19, %r1;
	mul.wide.u32 	%rd18, %r20, 4;
	add.s64 	%rd19, %rd3, %rd18;
	ld.global.f32 	%f17, [%rd19];
	add.s64 	%rd20, %rd2, %rd18;
	ld.global.u32 	%r21, [%rd20];
	mul.wide.u32 	%rd21, %r21, 4;
	add.s64 	%rd22, %rd1, %rd21;
	ld.global.f32 	%f18, [%rd22];
	fma.rn.f32 	%f19, %f17, %f18, %f69;
	ld.global.u32 	%r22, [%rd105+-12];
	add.s32 	%r23, %r22, %r1;
	mul.wide.u32 	%rd23, %r23, 4;
	add.s64 	%rd24, %rd3, %rd23;
	ld.global.f32 	%f20, [%rd24];
	add.s64 	%rd25, %rd2, %rd23;
	ld.global.u32 	%r24, [%rd25];
	mul.wide.u32 	%rd26, %r24, 4;
	add.s64 	%rd27, %rd1, %rd26;
	ld.global.f32 	%f21, [%rd27];
	fma.rn.f32 	%f22, %f20, %f21, %f19;
	ld.global.u32 	%r25, [%rd105+-8];
	add.s32 	%r26, %r25, %r1;
	mul.wide.u32 	%rd28, %r26, 4;
	add.s64 	%rd29, %rd3, %rd28;
	ld.global.f32 	%f23, [%rd29];
	add.s64 	%rd30, %rd2, %rd28;
	ld.global.u32 	%r27, [%rd30];
	mul.wide.u32 	%rd31, %r27, 4;
	add.s64 	%rd32, %rd1, %rd31;
	ld.global.f32 	%f24, [%rd32];
	fma.rn.f32 	%f25, %f23, %f24, %f22;
	ld.global.u32 	%r28, [%rd105+-4];
	add.s32 	%r29, %r28, %r1;
	mul.wide.u32 	%rd33, %r29, 4;
	add.s64 	%rd34, %rd3, %rd33;
	ld.global.f32 	%f26, [%rd34];
	add.s64 	%rd35, %rd2, %rd33;
	ld.global.u32 	%r30, [%rd35];
	mul.wide.u32 	%rd36, %r30, 4;
	add.s64 	%rd37, %rd1, %rd36;
	ld.global.f32 	%f27, [%rd37];
	fma.rn.f32 	%f28, %f26, %f27, %f25;
	ld.global.u32 	%r31, [%rd105];
	add.s32 	%r32, %r31, %r1;
	mul.wide.u32 	%rd38, %r32, 4;
	add.s64 	%rd39, %rd3, %rd38;
	ld.global.f32 	%f29, [%rd39];
	add.s64 	%rd40, %rd2, %rd38;
	ld.global.u32 	%r33, [%rd40];
	mul.wide.u32 	%rd41, %r33, 4;
	add.s64 	%rd42, %rd1, %rd41;
	ld.global.f32 	%f30, [%rd42];
	fma.rn.f32 	%f31, %f29, %f30, %f28;
	ld.global.u32 	%r34, [%rd105+4];
	add.s32 	%r35, %r34, %r1;
	mul.wide.u32 	%rd43, %r35, 4;
	add.s64 	%rd44, %rd3, %rd43;
	ld.global.f32 	%f32, [%rd44];
	add.s64 	%rd45, %rd2, %rd43;
	ld.global.u32 	%r36, [%rd45];
	mul.wide.u32 	%rd46, %r36, 4;
	add.s64 	%rd47, %rd1, %rd46;
	ld.global.f32 	%f33, [%rd47];
	fma.rn.f32 	%f34, %f32, %f33, %f31;
	ld.global.u32 	%r37, [%rd105+8];
	add.s32 	%r38, %r37, %r1;
	mul.wide.u32 	%rd48, %r38, 4;
	add.s64 	%rd49, %rd3, %rd48;
	ld.global.f32 	%f35, [%rd49];
	add.s64 	%rd50, %rd2, %rd48;
	ld.global.u32 	%r39, [%rd50];
	mul.wide.u32 	%rd51, %r39, 4;
	add.s64 	%rd52, %rd1, %rd51;
	ld.global.f32 	%f36, [%rd52];
	fma.rn.f32 	%f37, %f35, %f36, %f34;
	ld.global.u32 	%r40, [%rd105+12];
	add.s32 	%r41, %r40, %r1;
	mul.wide.u32 	%rd53, %r41, 4;
	add.s64 	%rd54, %rd3, %rd53;
	ld.global.f32 	%f38, [%rd54];
	add.s64 	%rd55, %rd2, %rd53;
	ld.global.u32 	%r42, [%rd55];
	mul.wide.u32 	%rd56, %r42, 4;
	add.s64 	%rd57, %rd1, %rd56;
	ld.global.f32 	%f39, [%rd57];
	fma.rn.f32 	%f69, %f38, %f39, %f37;
	add.s32 	%r66, %r66, 8;
	add.s64 	%rd105, %rd105, 32;
	setp.ne.s32 	%p4, %r66, 0;
	@%p4 bra 	$L__BB1_4;
$L__BB1_5:
	setp.eq.s32 	%p5, %r3, 0;
	@%p5 bra 	$L__BB1_13;
	and.b32  	%r9, %r2, 3;
	setp.lt.u32 	%p6, %r3, 4;
	@%p6 bra 	$L__BB1_8;
	mul.wide.u32 	%rd58, %r68, 4;
	add.s64 	%rd59, %rd4, %rd58;
	ld.global.u32 	%r43, [%rd59];
	add.s32 	%r44, %r43, %r1;
	mul.wide.u32 	%rd60, %r44, 4;
	add.s64 	%rd61, %rd3, %rd60;
	ld.global.f32 	%f41, [%rd61];
	add.s64 	%rd62, %rd2, %rd60;
	ld.global.u32 	%r45, [%rd62];
	mul.wide.u32 	%rd63, %r45, 4;
	add.s64 	%rd64, %rd1, %rd63;
	ld.global.f32 	%f42, [%rd64];
	fma.rn.f32 	%f43, %f41, %f42, %f69;
	ld.global.u32 	%r46, [%rd59+4];
	add.s32 	%r47, %r46, %r1;
	mul.wide.u32 	%rd65, %r47, 4;
	add.s64 	%rd66, %rd3, %rd65;
	ld.global.f32 	%f44, [%rd66];
	add.s64 	%rd67, %rd2, %rd65;
	ld.global.u32 	%r48, [%rd67];
	mul.wide.u32 	%rd68, %r48, 4;
	add.s64 	%rd69, %rd1, %rd68;
	ld.global.f32 	%f45, [%rd69];
	fma.rn.f32 	%f46, %f44, %f45, %f43;
	ld.global.u32 	%r49, [%rd59+8];
	add.s32 	%r50, %r49, %r1;
	mul.wide.u32 	%rd70, %r50, 4;
	add.s64 	%rd71, %rd3, %rd70;
	ld.global.f32 	%f47, [%rd71];
	add.s64 	%rd72, %rd2, %rd70;
	ld.global.u32 	%r51, [%rd72];
	mul.wide.u32 	%rd73, %r51, 4;
	add.s64 	%rd74, %rd1, %rd73;
	ld.global.f32 	%f48, [%rd74];
	fma.rn.f32 	%f49, %f47, %f48, %f46;
	ld.global.u32 	%r52, [%rd59+12];
	add.s32 	%r53, %r52, %r1;
	mul.wide.u32 	%rd75, %r53, 4;
	add.s64 	%rd76, %rd3, %rd75;
	ld.global.f32 	%f50, [%rd76];
	add.s64 	%rd77, %rd2, %rd75;
	ld.global.u32 	%r54, [%rd77];
	mul.wide.u32 	%rd78, %r54, 4;
	add.s64 	%rd79, %rd1, %rd78;
	ld.global.f32 	%f51, [%rd79];
	fma.rn.f32 	%f69, %f50, %f51, %f49;
	add.s32 	%r68, %r68, 4;
$L__BB1_8:
	setp.eq.s32 	%p7, %r9, 0;
	@%p7 bra 	$L__BB1_13;
	setp.eq.s32 	%p8, %r9, 1;
	@%p8 bra 	$L__BB1_11;
	mul.wide.u32 	%rd80, %r68, 4;
	add.s64 	%rd81, %rd4, %rd80;
	ld.global.u32 	%r55, [%rd81];
	add.s32 	%r56, %r55, %r1;
	mul.wide.u32 	%rd82, %r56, 4;
	add.s64 	%rd83, %rd3, %rd82;
	ld.global.f32 	%f53, [%rd83];
	add.s64 	%rd84, %rd2, %rd82;
	ld.global.u32 	%r57, [%rd84];
	mul.wide.u32 	%rd85, %r57, 4;
	add.s64 	%rd86, %rd1, %rd85;
	ld.global.f32 	%f54, [%rd86];
	fma.rn.f32 	%f55, %f53, %f54, %f69;
	ld.global.u32 	%r58, [%rd81+4];
	add.s32 	%r59, %r58, %r1;
	mul.wide.u32 	%rd87, %r59, 4;
	add.s64 	%rd88, %rd3, %rd87;
	ld.global.f32 	%f56, [%rd88];
	add.s64 	%rd89, %rd2, %rd87;
	ld.global.u32 	%r60, [%rd89];
	mul.wide.u32 	%rd90, %r60, 4;
	add.s64 	%rd91, %rd1, %rd90;
	ld.global.f32 	%f57, [%rd91];
	fma.rn.f32 	%f69, %f56, %f57, %f55;
	add.s32 	%r68, %r68, 2;
$L__BB1_11:
	and.b32  	%r61, %r2, 1;
	setp.eq.b32 	%p9, %r61, 1;
	not.pred 	%p10, %p9;
	@%p10 bra 	$L__BB1_13;
	mul.wide.u32 	%rd92, %r68, 4;
	add.s64 	%rd93, %rd4, %rd92;
	ld.global.u32 	%r62, [%rd93];
	add.s32 	%r63, %r62, %r1;
	mul.wide.u32 	%rd94, %r63, 4;
	add.s64 	%rd95, %rd3, %rd94;
	ld.global.f32 	%f58, [%rd95];
	add.s64 	%rd96, %rd2, %rd94;
	ld.global.u32 	%r64, [%rd96];
	mul.wide.u32 	%rd97, %r64, 4;
	add.s64 	%rd98, %rd1, %rd97;
	ld.global.f32 	%f59, [%rd98];
	fma.rn.f32 	%f69, %f58, %f59, %f69;
$L__BB1_13:
	cvta.to.global.u64 	%rd99, %rd8;
	add.s64 	%rd101, %rd99, %rd16;
	ld.global.u32 	%r65, [%rd101];
	cvta.to.global.u64 	%rd102, %rd10;
	mul.wide.u32 	%rd103, %r65, 4;
	add.s64 	%rd104, %rd102, %rd103;
	ld.global.f32 	%f60, [%rd104];
	add.f32 	%f61, %f69, %f60;
	st.global.f32 	[%rd104], %f61;
$L__BB1_14:
	ret;

}


// ===== COMPILED SASS (sm_100) =====

	.target	sm_100

	.elftype	@"ET_EXEC"


//--------------------- .note.nv.tkinfo           --------------------------
	.section	.note.nv.tkinfo,"",@"SHT_NOTE"
	.sectionflags	@"SHF_NOTE_NV_TKINFO"
	.tkinfo
        /*0018*/ 	.word	0x00000002
        /*0030*/ 	.string	""
        /*0030*/ 	.string	"ptxas"
        /*0030*/ 	.string	"Cuda compilation tools, release 13.0, V13.0.88"
        /*0030*/ 	.string	"Build cuda_13.0.r13.0/compiler.36424714_0"
        /*0030*/ 	.string	"-arch sm_100 -m 64 "



//--------------------- .note.nv.cuinfo           --------------------------
	.section	.note.nv.cuinfo,"",@"SHT_NOTE"
	.sectionflags	@"SHF_NOTE_NV_CUINFO"
        /*0018*/ 	.short	0x0002
        /*001a*/ 	.short	0x0064
        /*001c*/ 	.short	0x0082
	.zero		2


//--------------------- .nv.info                  --------------------------
	.section	.nv.info,"",@"SHT_CUDA_INFO"
	.align	4


	//----- nvinfo : EIATTR_REGCOUNT
	.align		4
        /*0000*/ 	.byte	0x04, 0x2f
        /*0002*/ 	.short	(.L_1 - .L_0)
	.align		4
.L_0:
        /*0004*/ 	.word	index@(_Z15spmv_csr_kerneljPjS_PfS0_S0_)
        /*0008*/ 	.word	0x00000020


	//----- nvinfo : EIATTR_FRAME_SIZE
	.align		4
.L_1:
        /*000c*/ 	.byte	0x04, 0x11
        /*000e*/ 	.short	(.L_3 - .L_2)
	.align		4
.L_2:
        /*0010*/ 	.word	index@(_Z15spmv_csr_kerneljPjS_PfS0_S0_)
        /*0014*/ 	.word	0x00000000


	//----- nvinfo : EIATTR_REGCOUNT
	.align		4
.L_3:
        /*0018*/ 	.byte	0x04, 0x2f
        /*001a*/ 	.short	(.L_5 - .L_4)
	.align		4
.L_4:
        /*001c*/ 	.word	index@(_Z15spmv_jds_kerneljPjS_S_S_PfS0_S0_)
        /*0020*/ 	.word	0x00000020


	//----- nvinfo : EIATTR_FRAME_SIZE
	.align		4
.L_5:
        /*0024*/ 	.byte	0x04, 0x11
        /*0026*/ 	.short	(.L_7 - .L_6)
	.align		4
.L_6:
        /*0028*/ 	.word	index@(_Z15spmv_jds_kerneljPjS_S_S_PfS0_S0_)
        /*002c*/ 	.word	0x00000000


	//----- nvinfo : EIATTR_MIN_STACK_SIZE
	.align		4
.L_7:
        /*0030*/ 	.byte	0x04, 0x12
        /*0032*/ 	.short	(.L_9 - .L_8)
	.align		4
.L_8:
        /*0034*/ 	.word	index@(_Z15spmv_jds_kerneljPjS_S_S_PfS0_S0_)
        /*0038*/ 	.word	0x00000000


	//----- nvinfo : EIATTR_MIN_STACK_SIZE
	.align		4
.L_9:
        /*003c*/ 	.byte	0x04, 0x12
        /*003e*/ 	.short	(.L_11 - .L_10)
	.align		4
.L_10:
        /*0040*/ 	.word	index@(_Z15spmv_csr_kerneljPjS_PfS0_S0_)
        /*0044*/ 	.word	0x00000000
.L_11:


//--------------------- .nv.compat                --------------------------
	.section	.nv.compat,"",@"SHT_CUDA_COMPAT_INFO"
	.align	4
        /*0000*/ 	.byte	0x02, 0x09, 0x00, 0x00, 0x02, 0x02, 0x01, 0x00, 0x02, 0x05, 0x05, 0x00, 0x03, 0x07, 0x01, 0x01
        /*0010*/ 	.byte	0x02, 0x03, 0x00, 0x00, 0x02, 0x06, 0x01, 0x00, 0x04, 0x0b, 0x08, 0x00, 0x09, 0x00, 0x00, 0x00
        /*0020*/ 	.byte	0x00, 0x00, 0x00, 0x00


//--------------------- .nv.info._Z15spmv_jds_kerneljPjS_S_S_PfS0_S0_ --------------------------
	.section	.nv.info._Z15spmv_jds_kerneljPjS_S_S_PfS0_S0_,"",@"SHT_CUDA_INFO"
	.sectionflags	@""
	.align	4


	//----- nvinfo : EIATTR_CUDA_API_VERSION
	.align		4
        /*0000*/ 	.byte	0x04, 0x37
        /*0002*/ 	.short	(.L_13 - .L_12)
.L_12:
        /*0004*/ 	.word	0x00000082


	//----- nvinfo : EIATTR_KPARAM_INFO
	.align		4
.L_13:
        /*0008*/ 	.byte	0x04, 0x17
        /*000a*/ 	.short	(.L_15 - .L_14)
.L_14:
        /*000c*/ 	.word	0x00000000
        /*0010*/ 	.short	0x0007
        /*0012*/ 	.short	0x0038
        /*0014*/ 	.byte	0x00, 0xf5, 0x21, 0x00


	//----- nvinfo : EIATTR_KPARAM_INFO
	.align		4
.L_15:
        /*0018*/ 	.byte	0x04, 0x17
        /*001a*/ 	.short	(.L_17 - .L_16)
.L_16:
        /*001c*/ 	.word	0x00000000
        /*0020*/ 	.short	0x0006
        /*0022*/ 	.short	0x0030
        /*0024*/ 	.byte	0x00, 0xf5, 0x21, 0x00


	//----- nvinfo : EIATTR_KPARAM_INFO
	.align		4
.L_17:
        /*0028*/ 	.byte	0x04, 0x17
        /*002a*/ 	.short	(.L_19 - .L_18)
.L_18:
        /*002c*/ 	.word	0x00000000
        /*0030*/ 	.short	0x0005
        /*0032*/ 	.short	0x0028
        /*0034*/ 	.byte	0x00, 0xf5, 0x21, 0x00


	//----- nvinfo : EIATTR_KPARAM_INFO
	.align		4
.L_19:
        /*0038*/ 	.byte	0x04, 0x17
        /*003a*/ 	.short	(.L_21 - .L_20)
.L_20:
        /*003c*/ 	.word	0x00000000
        /*0040*/ 	.short	0x0004
        /*0042*/ 	.short	0x0020
        /*0044*/ 	.byte	0x00, 0xf5, 0x21, 0x00


	//----- nvinfo : EIATTR_KPARAM_INFO
	.align		4
.L_21:
        /*0048*/ 	.byte	0x04, 0x17
        /*004a*/ 	.short	(.L_23 - .L_22)
.L_22:
        /*004c*/ 	.word	0x00000000
        /*0050*/ 	.short	0x0003
        /*0052*/ 	.short	0x0018
        /*0054*/ 	.byte	0x00, 0xf5, 0x21, 0x00


	//----- nvinfo : EIATTR_KPARAM_INFO
	.align		4
.L_23:
        /*0058*/ 	.byte	0x04, 0x17
        /*005a*/ 	.short	(.L_25 - .L_24)
.L_24:
        /*005c*/ 	.word	0x00000000
        /*0060*/ 	.short	0x0002
        /*0062*/ 	.short	0x0010
        /*0064*/ 	.byte	0x00, 0xf5, 0x21, 0x00


	//----- nvinfo : EIATTR_KPARAM_INFO
	.align		4
.L_25:
        /*0068*/ 	.byte	0x04, 0x17
        /*006a*/ 	.short	(.L_27 - .L_26)
.L_26:
        /*006c*/ 	.word	0x00000000
        /*0070*/ 	.short	0x0001
        /*0072*/ 	.short	0x0008
        /*0074*/ 	.byte	0x00, 0xf5, 0x21, 0x00


	//----- nvinfo : EIATTR_KPARAM_INFO
	.align		4
.L_27:
        /*0078*/ 	.byte	0x04, 0x17
        /*007a*/ 	.short	(.L_29 - .L_28)
.L_28:
        /*007c*/ 	.word	0x00000000
        /*0080*/ 	.short	0x0000
        /*0082*/ 	.short	0x0000
        /*0084*/ 	.byte	0x00, 0xf0, 0x11, 0x00


	//----- nvinfo : EIATTR_SPARSE_MMA_MASK
	.align		4
.L_29:
        /*0088*/ 	.byte	0x03, 0x50
        /*008a*/ 	.short	0x0000


	//----- nvinfo : EIATTR_MAXREG_COUNT
	.align		4
        /*008c*/ 	.byte	0x03, 0x1b
        /*008e*/ 	.short	0x00ff


	//----- nvinfo : EIATTR_MERCURY_ISA_VERSION
	.align		4
        /*0090*/ 	.byte	0x03, 0x5f
        /*0092*/ 	.short	0x0101


	//----- nvinfo : EIATTR_VRC_CTA_INIT_COUNT
	.align		4
        /*0094*/ 	.byte	0x02, 0x4a
	.zero		1
	.zero		1


	//----- nvinfo : EIATTR_EXIT_INSTR_OFFSETS
	.align		4
        /*0098*/ 	.byte	0x04, 0x1c
        /*009a*/ 	.short	(.L_31 - .L_30)


	//   ....[0]....
.L_30:
        /*009c*/ 	.word	0x00000070


	//   ....[1]....
        /*00a0*/ 	.word	0x00000d80


	//----- nvinfo : EIATTR_CRS_STACK_SIZE
	.align		4
.L_31:
        /*00a4*/ 	.byte	0x04, 0x1e
        /*00a6*/ 	.short	(.L_33 - .L_32)
.L_32:
        /*00a8*/ 	.word	0x00000000


	//----- nvinfo : EIATTR_CBANK_PARAM_SIZE
	.align		4
.L_33:
        /*00ac*/ 	.byte	0x03, 0x19
        /*00ae*/ 	.short	0x0040


	//----- nvinfo : EIATTR_PARAM_CBANK
	.align		4
        /*00b0*/ 	.byte	0x04, 0x0a
        /*00b2*/ 	.short	(.L_35 - .L_34)
	.align		4
.L_34:
        /*00b4*/ 	.word	index@(.nv.constant0._Z15spmv_jds_kerneljPjS_S_S_PfS0_S0_)
        /*00b8*/ 	.short	0x0380
        /*00ba*/ 	.short	0x0040


	//----- nvinfo : EIATTR_SW_WAR
	.align		4
.L_35:
        /*00bc*/ 	.byte	0x04, 0x36
        /*00be*/ 	.short	(.L_37 - .L_36)
.L_36:
        /*00c0*/ 	.word	0x00000008
.L_37:


//--------------------- .nv.info._Z15spmv_csr_kerneljPjS_PfS0_S0_ --------------------------
	.section	.nv.info._Z15spmv_csr_kerneljPjS_PfS0_S0_,"",@"SHT_CUDA_INFO"
	.sectionflags	@""
	.align	4


	//----- nvinfo : EIATTR_CUDA_API_VERSION
	.align		4
        /*0000*/ 	.byte	0x04, 0x37
        /*0002*/ 	.short	(.L_39 - .L_38)
.L_38:
        /*0004*/ 	.word	0x00000082


	//----- nvinfo : EIATTR_KPARAM_INFO
	.align		4
.L_39:
        /*0008*/ 	.byte	0x04, 0x17
        /*000a*/ 	.short	(.L_41 - .L_40)
.L_40:
        /*000c*/ 	.word	0x00000000
        /*0010*/ 	.short	0x0005
        /*0012*/ 	.short	0x0028
        /*0014*/ 	.byte	0x00, 0xf5, 0x21, 0x00


	//----- nvinfo : EIATTR_KPARAM_INFO
	.align		4
.L_41:
        /*0018*/ 	.byte	0x04, 0x17
        /*001a*/ 	.short	(.L_43 - .L_42)
.L_42:
        /*001c*/ 	.word	0x00000000
        /*0020*/ 	.short	0x0004
        /*0022*/ 	.short	0x0020
        /*0024*/ 	.byte	0x00, 0xf5, 0x21, 0x00


	//----- nvinfo : EIATTR_KPARAM_INFO
	.align		4
.L_43:
        /*0028*/ 	.byte	0x04, 0x17
        /*002a*/ 	.short	(.L_45 - .L_44)
.L_44:
        /*002c*/ 	.word	0x00000000
        /*0030*/ 	.short	0x0003
        /*0032*/ 	.short	0x0018
        /*0034*/ 	.byte	0x00, 0xf5, 0x21, 0x00


	//----- nvinfo : EIATTR_KPARAM_INFO
	.align		4
.L_45:
        /*0038*/ 	.byte	0x04, 0x17
        /*003a*/ 	.short	(.L_47 - .L_46)
.L_46:
        /*003c*/ 	.word	0x00000000
        /*0040*/ 	.short	0x0002
        /*0042*/ 	.short	0x0010
        /*0044*/ 	.byte	0x00, 0xf5, 0x21, 0x00


	//----- nvinfo : EIATTR_KPARAM_INFO
	.align		4
.L_47:
        /*0048*/ 	.byte	0x04, 0x17
        /*004a*/ 	.short	(.L_49 - .L_48)
.L_48:
        /*004c*/ 	.word	0x00000000
        /*0050*/ 	.short	0x0001
        /*0052*/ 	.short	0x0008
        /*0054*/ 	.byte	0x00, 0xf5, 0x21, 0x00


	//----- nvinfo : EIATTR_KPARAM_INFO
	.align		4
.L_49:
        /*0058*/ 	.byte	0x04, 0x17
        /*005a*/ 	.short	(.L_51 - .L_50)
.L_50:
        /*005c*/ 	.word	0x00000000
        /*0060*/ 	.short	0x0000
        /*0062*/ 	.short	0x0000
        /*0064*/ 	.byte	0x00, 0xf0, 0x11, 0x00


	//----- nvinfo : EIATTR_SPARSE_MMA_MASK
	.align		4
.L_51:
        /*0068*/ 	.byte	0x03, 0x50
        /*006a*/ 	.short	0x0000


	//----- nvinfo : EIATTR_MAXREG_COUNT
	.align		4
        /*006c*/ 	.byte	0x03, 0x1b
        /*006e*/ 	.short	0x00ff


	//----- nvinfo : EIATTR_MERCURY_ISA_VERSION
	.align		4
        /*0070*/ 	.byte	0x03, 0x5f
        /*0072*/ 	.short	0x0101


	//----- nvinfo : EIATTR_VRC_CTA_INIT_COUNT
	.align		4
        /*0074*/ 	.byte	0x02, 0x4a
	.zero		1
	.zero		1


	//----- nvinfo : EIATTR_EXIT_INSTR_OFFSETS
	.align		4
        /*0078*/ 	.byte	0x04, 0x1c
        /*007a*/ 	.short	(.L_53 - .L_52)


	//   ....[0]....
.L_52:
        /*007c*/ 	.word	0x00000070


	//   ....[1]....
        /*0080*/ 	.word	0x00000e70


	//----- nvinfo : EIATTR_CRS_STACK_SIZE
	.align		4
.L_53:
        /*0084*/ 	.byte	0x04, 0x1e
        /*0086*/ 	.short	(.L_55 - .L_54)
.L_54:
        /*0088*/ 	.word	0x00000000


	//----- nvinfo : EIATTR_CBANK_PARAM_SIZE
	.align		4
.L_55:
        /*008c*/ 	.byte	0x03, 0x19
        /*008e*/ 	.short	0x0030


	//----- nvinfo : EIATTR_PARAM_CBANK
	.align		4
        /*0090*/ 	.byte	0x04, 0x0a
        /*0092*/ 	.short	(.L_57 - .L_56)
	.align		4
.L_56:
        /*0094*/ 	.word	index@(.nv.constant0._Z15spmv_csr_kerneljPjS_PfS0_S0_)
        /*0098*/ 	.short	0x0380
        /*009a*/ 	.short	0x0030


	//----- nvinfo : EIATTR_SW_WAR
	.align		4
.L_57:
        /*009c*/ 	.byte	0x04, 0x36
        /*009e*/ 	.short	(.L_59 - .L_58)
.L_58:
        /*00a0*/ 	.word	0x00000008
.L_59:


//--------------------- .nv.callgraph             --------------------------
	.section	.nv.callgraph,"",@"SHT_CUDA_CALLGRAPH"
	.align	4
	.sectionentsize	8
	.align		4
        /*0000*/ 	.word	0x00000000
	.align		4
        /*0004*/ 	.word	0xffffffff
	.align		4
        /*0008*/ 	.word	0x00000000
	.align		4
        /*000c*/ 	.word	0xfffffffe
	.align		4
        /*0010*/ 	.word	0x00000000
	.align		4
        /*0014*/ 	.word	0xfffffffd
	.align		4
        /*0018*/ 	.word	0x00000000
	.align		4
        /*001c*/ 	.word	0xfffffffc


//--------------------- .text._Z15spmv_jds_kerneljPjS_S_S_PfS0_S0_ --------------------------
	.section	.text._Z15spmv_jds_kerneljPjS_S_S_PfS0_S0_,"ax",@progbits
	.align	128
        .global         _Z15spmv_jds_kerneljPjS_S_S_PfS0_S0_
        .type           _Z15spmv_jds_kerneljPjS_S_S_PfS0_S0_,@function
        .size           _Z15spmv_jds_kerneljPjS_S_S_PfS0_S0_,(.L_x_21 - _Z15spmv_jds_kerneljPjS_S_S_PfS0_S0_)
        .other          _Z15spmv_jds_kerneljPjS_S_S_PfS0_S0_,@"STO_CUDA_ENTRY STV_DEFAULT"
_Z15spmv_jds_kerneljPjS_S_S_PfS0_S0_:
.text._Z15spmv_jds_kerneljPjS_S_S_PfS0_S0_:
[----:B------:R-:W-:Y:S01]  /*0000*/  LDC R1, c[0x0][0x37c] ;  /* 0x0000df00ff017b82 */ /* 0x000fe20000000800 */
[----:B------:R-:W0:Y:S01]  /*0010*/  S2R R0, SR_CTAID.X ;  /* 0x0000000000007919 */ /* 0x000e220000002500 */
[----:B------:R-:W0:Y:S01]  /*0020*/  LDCU UR4, c[0x0][0x360] ;  /* 0x00006c00ff0477ac */ /* 0x000e220008000800 */
[----:B------:R-:W0:Y:S01]  /*0030*/  S2R R3, SR_TID.X ;  /* 0x0000000000037919 */ /* 0x000e220000002100 */
[----:B------:R-:W1:Y:S01]  /*0040*/  LDCU UR5, c[0x0][0x380] ;  /* 0x00007000ff0577ac */ /* 0x000e620008000800 */
[----:B0-----:R-:W-:-:S05]  /*0050*/  IMAD R0, R0, UR4, R3 ;  /* 0x0000000400007c24 */ /* 0x001fca000f8e0203 */
[----:B-1----:R-:W-:-:S13]  /*0060*/  ISETP.GE.U32.AND P0, PT, R0, UR5, PT ;  /* 0x0000000500007c0c */ /* 0x002fda000bf06070 */
[----:B------:R-:W-:Y:S05]  /*0070*/  @P0 EXIT ;  /* 0x000000000000094d */ /* 0x000fea0003800000 */
[----:B------:R-:W0:Y:S01]  /*0080*/  LDC.64 R2, c[0x0][0x390] ;  /* 0x0000e400ff027b82 */ /* 0x000e220000000a00 */
[----:B------:R-:W1:Y:S01]  /*0090*/  LDCU.64 UR6, c[0x0][0x358] ;  /* 0x00006b00ff0677ac */ /* 0x000e620008000a00 */
[----:B0-----:R-:W-:-:S06]  /*00a0*/  IMAD.WIDE R2, R0, 0x4, R2 ;  /* 0x0000000400027825 */ /* 0x001fcc00078e0202 */
[----:B-1----:R-:W2:Y:S01]  /*00b0*/  LDG.E R2, desc[UR6][R2.64] ;  /* 0x0000000602027981 */ /* 0x002ea2000c1e1900 */
[----:B------:R-:W-:Y:S01]  /*00c0*/  BSSY.RECONVERGENT B0, `(.L_x_0) ;  /* 0x00000c3000007945 */ /* 0x000fe20003800200 */
[----:B------:R-:W-:Y:S01]  /*00d0*/  HFMA2 R6, -RZ, RZ, 0, 0 ;  /* 0x00000000ff067431 */ /* 0x000fe200000001ff */
[----:B--2---:R-:W-:-:S13]  /*00e0*/  ISETP.GE.AND P0, PT, R2, 0x1, PT ;  /* 0x000000010200780c */ /* 0x004fda0003f06270 */
[----:B------:R-:W-:Y:S05]  /*00f0*/  @!P0 BRA `(.L_x_1) ;  /* 0x0000000800fc8947 */ /* 0x000fea0003800000 */
[C---:B------:R-:W-:Y:S01]  /*0100*/  ISETP.GE.U32.AND P1, PT, R2.reuse, 0x8, PT ;  /* 0x000000080200780c */ /* 0x040fe20003f26070 */
[----:B------:R-:W-:Y:S01]  /*0110*/  BSSY.RECONVERGENT B1, `(.L_x_2) ;  /* 0x000005e000017945 */ /* 0x000fe20003800200 */
[----:B------:R-:W-:Y:S02]  /*0120*/  LOP3.LUT R3, R2, 0x7, RZ, 0xc0, !PT ;  /* 0x0000000702037812 */ /* 0x000fe400078ec0ff */
[----:B------:R-:W-:Y:S02]  /*0130*/  MOV R6, RZ ;  /* 0x000000ff00067202 */ /* 0x000fe40000000f00 */
[----:B------:R-:W-:Y:S02]  /*0140*/  ISETP.NE.AND P0, PT, R3, RZ, PT ;  /* 0x000000ff0300720c */ /* 0x000fe40003f05270 */
[----:B------:R-:W-:-:S05]  /*0150*/  MOV R4, RZ ;  /* 0x000000ff00047202 */ /* 0x000fca0000000f00 */
[----:B------:R-:W-:Y:S06]  /*0160*/  @!P1 BRA `(.L_x_3) ;  /* 0x0000000400609947 */ /* 0x000fec0003800000 */
[----:B------:R-:W0:Y:S01]  /*0170*/  LDCU.64 UR4, c[0x0][0x398] ;  /* 0x00007300ff0477ac */ /* 0x000e220008000a00 */
[----:B------:R-:W-:Y:S02]  /*0180*/  LOP3.LUT R4, R2, 0x7ffffff8, RZ, 0xc0, !PT ;  /* 0x7ffffff802047812 */ /* 0x000fe400078ec0ff */
[----:B------:R-:W-:Y:S02]  /*0190*/  MOV R6, RZ ;  /* 0x000000ff00067202 */ /* 0x000fe40000000f00 */
[----:B------:R-:W-:Y:S01]  /*01a0*/  IADD3 R5, PT, PT, -R4, RZ, RZ ;  /* 0x000000ff04057210 */ /* 0x000fe20007ffe1ff */
[----:B0-----:R-:W-:-:S04]  /*01b0*/  UIADD3 UR4, UP0, UPT, UR4, 0x10, URZ ;  /* 0x0000001004047890 */ /* 0x001fc8000ff1e0ff */
[----:B------:R-:W-:Y:S02]  /*01c0*/  UIADD3.X UR5, UPT, UPT, URZ, UR5, URZ, UP0, !UPT ;  /* 0x00000005ff057290 */ /* 0x000fe400087fe4ff */
[----:B------:R-:W-:-:S04]  /*01d0*/  MOV R10, UR4 ;  /* 0x00000004000a7c02 */ /* 0x000fc80008000f00 */
[----:B------:R-:W-:-:S07]  /*01e0*/  MOV R11, UR5 ;  /* 0x00000005000b7c02 */ /* 0x000fce0008000f00 */
.L_x_4:
[----:B------:R-:W2:Y:S01]  /*01f0*/  LDG.E R7, desc[UR6][R10.64+-0x10] ;  /* 0xfffff0060a077981 */ /* 0x000ea2000c1e1900 */
[----:B------:R-:W0:Y:S03]  /*0200*/  LDC.64 R16, c[0x0][0x3a0] ;  /* 0x0000e800ff107b82 */ /* 0x000e260000000a00 */
[----:B------:R-:W3:Y:S04]  /*0210*/  LDG.E R19, desc[UR6][R10.64+-0xc] ;  /* 0xfffff4060a137981 */ /* 0x000ee8000c1e1900 */
[----:B------:R-:W4:Y:S01]  /*0220*/  LDG.E R27, desc[UR6][R10.64+-0x8] ;  /* 0xfffff8060a1b7981 */ /* 0x000f22000c1e1900 */
[----:B------:R-:W1:Y:S03]  /*0230*/  LDC.64 R14, c[0x0][0x3a8] ;  /* 0x0000ea00ff0e7b82 */ /* 0x000e660000000a00 */
[----:B------:R-:W5:Y:S01]  /*0240*/  LDG.E R26, desc[UR6][R10.64+0xc] ;  /* 0x00000c060a1a7981 */ /* 0x000f62000c1e1900 */
[----:B--2---:R-:W-:-:S02]  /*0250*/  IADD3 R7, PT, PT, R0, R7, RZ ;  /* 0x0000000700077210 */ /* 0x004fc40007ffe0ff */
[----:B---3--:R-:W-:-:S03]  /*0260*/  IADD3 R19, PT, PT, R0, R19, RZ ;  /* 0x0000001300137210 */ /* 0x008fc60007ffe0ff */
[----:B0-----:R-:W-:-:S04]  /*0270*/  IMAD.WIDE.U32 R20, R7, 0x4, R16 ;  /* 0x0000000407147825 */ /* 0x001fc800078e0010 */
[----:B------:R-:W-:Y:S02]  /*0280*/  IMAD.WIDE.U32 R12, R19, 0x4, R16 ;  /* 0x00000004130c7825 */ /* 0x000fe400078e0010 */
[----:B------:R-:W2:Y:S04]  /*0290*/  LDG.E R21, desc[UR6][R20.64] ;  /* 0x0000000614157981 */ /* 0x000ea8000c1e1900 */
[----:B------:R0:W3:Y:S01]  /*02a0*/  LDG.E R23, desc[UR6][R12.64] ;  /* 0x000000060c177981 */ /* 0x0000e2000c1e1900 */
[--C-:B-1----:R-:W-:Y:S01]  /*02b0*/  IMAD.WIDE.U32 R8, R7, 0x4, R14.reuse ;  /* 0x0000000407087825 */ /* 0x102fe200078e000e */
[----:B----4-:R-:W-:Y:S02]  /*02c0*/  IADD3 R27, PT, PT, R0, R27, RZ ;  /* 0x0000001b001b7210 */ /* 0x010fe40007ffe0ff */
[----:B------:R-:W4:Y:S01]  /*02d0*/  LDG.E R7, desc[UR6][R10.64+0x4] ;  /* 0x000004060a077981 */ /* 0x000f22000c1e1900 */
[----:B------:R-:W-:-:S03]  /*02e0*/  IMAD.WIDE.U32 R18, R19, 0x4, R14 ;  /* 0x0000000413127825 */ /* 0x000fc600078e000e */
[----:B------:R-:W5:Y:S01]  /*02f0*/  LDG.E R9, desc[UR6][R8.64] ;  /* 0x0000000608097981 */ /* 0x000f62000c1e1900 */
[----:B0-----:R-:W2:Y:S01]  /*0300*/  LDC.64 R12, c[0x0][0x3b0] ;  /* 0x0000ec00ff0c7b82 */ /* 0x001ea20000000a00 */
[----:B------:R-:W-:Y:S02]  /*0310*/  IMAD.WIDE.U32 R28, R27, 0x4, R16 ;  /* 0x000000041b1c7825 */ /* 0x000fe400078e0010 */
[----:B------:R-:W5:Y:S04]  /*0320*/  LDG.E R18, desc[UR6][R18.64] ;  /* 0x0000000612127981 */ /* 0x000f68000c1e1900 */
[----:B------:R-:W5:Y:S04]  /*0330*/  LDG.E R20, desc[UR6][R10.64] ;  /* 0x000000060a147981 */ /* 0x000f68000c1e1900 */
[----:B------:R-:W5:Y:S01]  /*0340*/  LDG.E R29, desc[UR6][R28.64] ;  /* 0x000000061c1d7981 */ /* 0x000f62000c1e1900 */
[----:B--2---:R-:W-:-:S03]  /*0350*/  IMAD.WIDE.U32 R24, R21, 0x4, R12 ;  /* 0x0000000415187825 */ /* 0x004fc600078e000c */
[----:B------:R-:W2:Y:S01]  /*0360*/  LDG.E R21, desc[UR6][R10.64+0x8] ;  /* 0x000008060a157981 */ /* 0x000ea2000c1e1900 */
[----:B---3--:R-:W-:-:S03]  /*0370*/  IMAD.WIDE.U32 R22, R23, 0x4, R12 ;  /* 0x0000000417167825 */ /* 0x008fc600078e000c */
[----:B------:R-:W5:Y:S04]  /*0380*/  LDG.E R8, desc[UR6][R24.64] ;  /* 0x0000000618087981 */ /* 0x000f68000c1e1900 */
[----:B------:R-:W3:Y:S04]  /*0390*/  LDG.E R23, desc[UR6][R22.64] ;  /* 0x0000000616177981 */ /* 0x000ee8000c1e1900 */
[----:B------:R-:W2:Y:S01]  /*03a0*/  LDG.E R25, desc[UR6][R10.64+-0x4] ;  /* 0xfffffc060a197981 */ /* 0x000ea2000c1e1900 */
[----:B----4-:R-:W-:Y:S01]  /*03b0*/  IADD3 R7, PT, PT, R0, R7, RZ ;  /* 0x0000000700077210 */ /* 0x010fe20007ffe0ff */
[----:B-----5:R-:W-:Y:S01]  /*03c0*/  FFMA R6, R9, R8, R6 ;  /* 0x0000000809067223 */ /* 0x020fe20000000006 */
[----:B------:R-:W-:-:S04]  /*03d0*/  IMAD.WIDE.U32 R8, R27, 0x4, R14 ;  /* 0x000000041b087825 */ /* 0x000fc800078e000e */
[----:B---3--:R-:W-:Y:S01]  /*03e0*/  FFMA R6, R18, R23, R6 ;  /* 0x0000001712067223 */ /* 0x008fe20000000006 */
[----:B------:R0:W3:Y:S01]  /*03f0*/  LDG.E R27, desc[UR6][R8.64] ;  /* 0x00000006081b7981 */ /* 0x0000e2000c1e1900 */
[----:B--2---:R-:W-:Y:S01]  /*0400*/  IADD3 R19, PT, PT, R0, R25, RZ ;  /* 0x0000001900137210 */ /* 0x004fe20007ffe0ff */
[----:B------:R-:W-:-:S04]  /*0410*/  IMAD.WIDE.U32 R24, R29, 0x4, R12 ;  /* 0x000000041d187825 */ /* 0x000fc800078e000c */
[C---:B------:R-:W-:Y:S02]  /*0420*/  IMAD.WIDE.U32 R28, R19.reuse, 0x4, R14 ;  /* 0x00000004131c7825 */ /* 0x040fe400078e000e */
[----:B------:R-:W3:Y:S02]  /*0430*/  LDG.E R24, desc[UR6][R24.64] ;  /* 0x0000000618187981 */ /* 0x000ee4000c1e1900 */
[----:B------:R-:W-:Y:S01]  /*0440*/  IMAD.WIDE.U32 R22, R19, 0x4, R16 ;  /* 0x0000000413167825 */ /* 0x000fe200078e0010 */
[----:B------:R-:W-:Y:S02]  /*0450*/  IADD3 R19, PT, PT, R0, R20, RZ ;  /* 0x0000001400137210 */ /* 0x000fe40007ffe0ff */
[----:B------:R1:W2:Y:S03]  /*0460*/  LDG.E R20, desc[UR6][R28.64] ;  /* 0x000000061c147981 */ /* 0x0002a6000c1e1900 */
[C---:B0-----:R-:W-:Y:S01]  /*0470*/  IMAD.WIDE.U32 R8, R19.reuse, 0x4, R14 ;  /* 0x0000000413087825 */ /* 0x041fe200078e000e */
[----:B------:R0:W4:Y:S03]  /*0480*/  LDG.E R23, desc[UR6][R22.64] ;  /* 0x0000000616177981 */ /* 0x000126000c1e1900 */
[----:B------:R-:W-:-:S02]  /*0490*/  IMAD.WIDE.U32 R18, R19, 0x4, R16 ;  /* 0x0000000413127825 */ /* 0x000fc400078e0010 */
[----:B------:R-:W5:Y:S02]  /*04a0*/  LDG.E R9, desc[UR6][R8.64] ;  /* 0x0000000608097981 */ /* 0x000f64000c1e1900 */
[----:B-1----:R-:W-:Y:S02]  /*04b0*/  IMAD.WIDE.U32 R28, R7, 0x4, R14 ;  /* 0x00000004071c7825 */ /* 0x002fe400078e000e */
[----:B------:R1:W3:Y:S01]  /*04c0*/  LDG.E R25, desc[UR6][R18.64] ;  /* 0x0000000612197981 */ /* 0x0002e2000c1e1900 */
[----:B0-----:R-:W-:-:S03]  /*04d0*/  IADD3 R22, PT, PT, R0, R21, RZ ;  /* 0x0000001500167210 */ /* 0x001fc60007ffe0ff */
[----:B------:R0:W5:Y:S01]  /*04e0*/  LDG.E R8, desc[UR6][R28.64] ;  /* 0x000000061c087981 */ /* 0x000162000c1e1900 */
[----:B-1----:R-:W-:-:S05]  /*04f0*/  IMAD.WIDE.U32 R18, R7, 0x4, R16 ;  /* 0x0000000407127825 */ /* 0x002fca00078e0010 */
[----:B------:R1:W2:Y:S01]  /*0500*/  LDG.E R21, desc[UR6][R18.64] ;  /* 0x0000000612157981 */ /* 0x0002a2000c1e1900 */
[----:B0-----:R-:W-:-:S05]  /*0510*/  IMAD.WIDE.U32 R28, R22, 0x4, R14 ;  /* 0x00000004161c7825 */ /* 0x001fca00078e000e */
[----:B------:R0:W5:Y:S01]  /*0520*/  LDG.E R7, desc[UR6][R28.64] ;  /* 0x000000061c077981 */ /* 0x000162000c1e1900 */
[----:B-1----:R-:W-:Y:S01]  /*0530*/  IMAD.WIDE.U32 R18, R22, 0x4, R16 ;  /* 0x0000000416127825 */ /* 0x002fe200078e0010 */
[----:B0-----:R-:W-:-:S05]  /*0540*/  IADD3 R29, PT, PT, R0, R26, RZ ;  /* 0x0000001a001d7210 */ /* 0x001fca0007ffe0ff */
[----:B------:R-:W5:Y:S01]  /*0550*/  LDG.E R19, desc[UR6][R18.64] ;  /* 0x0000000612137981 */ /* 0x000f62000c1e1900 */
[----:B------:R-:W-:-:S05]  /*0560*/  IMAD.WIDE.U32 R16, R29, 0x4, R16 ;  /* 0x000000041d107825 */ /* 0x000fca00078e0010 */
[----:B------:R3:W5:Y:S01]  /*0570*/  LDG.E R26, desc[UR6][R16.64] ;  /* 0x00000006101a7981 */ /* 0x000762000c1e1900 */
[----:B------:R-:W-:-:S06]  /*0580*/  IMAD.WIDE.U32 R14, R29, 0x4, R14 ;  /* 0x000000041d0e7825 */ /* 0x000fcc00078e000e */
[----:B------:R-:W5:Y:S01]  /*0590*/  LDG.E R14, desc[UR6][R14.64] ;  /* 0x000000060e0e7981 */ /* 0x000f62000c1e1900 */
[----:B----4-:R-:W-:-:S05]  /*05a0*/  IMAD.WIDE.U32 R22, R23, 0x4, R12 ;  /* 0x0000000417167825 */ /* 0x010fca00078e000c */
[----:B------:R2:W4:Y:S01]  /*05b0*/  LDG.E R18, desc[UR6][R22.64] ;  /* 0x0000000616127981 */ /* 0x000522000c1e1900 */
[----:B---3--:R-:W-:-:S04]  /*05c0*/  IMAD.WIDE.U32 R16, R25, 0x4, R12 ;  /* 0x0000000419107825 */ /* 0x008fc800078e000c */
[--C-:B--2---:R-:W-:Y:S02]  /*05d0*/  IMAD.WIDE.U32 R22, R21, 0x4, R12.reuse ;  /* 0x0000000415167825 */ /* 0x104fe400078e000c */
[----:B------:R5:W2:Y:S04]  /*05e0*/  LDG.E R21, desc[UR6][R16.64] ;  /* 0x0000000610157981 */ /* 0x000aa8000c1e1900 */
[----:B------:R-:W3:Y:S01]  /*05f0*/  LDG.E R25, desc[UR6][R22.64] ;  /* 0x0000000616197981 */ /* 0x000ee2000c1e1900 */
[----:B-----5:R-:W-:-:S05]  /*0600*/  IMAD.WIDE.U32 R16, R19, 0x4, R12 ;  /* 0x0000000413107825 */ /* 0x020fca00078e000c */
[----:B------:R-:W5:Y:S01]  /*0610*/  LDG.E R19, desc[UR6][R16.64] ;  /* 0x0000000610137981 */ /* 0x000f62000c1e1900 */
[----:B------:R-:W-:-:S06]  /*0620*/  IMAD.WIDE.U32 R12, R26, 0x4, R12 ;  /* 0x000000041a0c7825 */ /* 0x000fcc00078e000c */
[----:B------:R-:W5:Y:S01]  /*0630*/  LDG.E R12, desc[UR6][R12.64] ;  /* 0x000000060c0c7981 */ /* 0x000f62000c1e1900 */
[----:B------:R-:W-:Y:S01]  /*0640*/  FFMA R27, R27, R24, R6 ;  /* 0x000000181b1b7223 */ /* 0x000fe20000000006 */
[----:B------:R-:W-:-:S04]  /*0650*/  IADD3 R5, PT, PT, R5, 0x8, RZ ;  /* 0x0000000805057810 */ /* 0x000fc80007ffe0ff */
[----:B------:R-:W-:Y:S02]  /*0660*/  ISETP.NE.AND P1, PT, R5, RZ, PT ;  /* 0x000000ff0500720c */ /* 0x000fe40003f25270 */
[----:B------:R-:W-:-:S04]  /*0670*/  IADD3 R10, P2, PT, R10, 0x20, RZ ;  /* 0x000000200a0a7810 */ /* 0x000fc80007f5e0ff */
[----:B------:R-:W-:Y:S01]  /*0680*/  IADD3.X R11, PT, PT, RZ, R11, RZ, P2, !PT ;  /* 0x0000000bff0b7210 */ /* 0x000fe200017fe4ff */
[----:B----4-:R-:W-:-:S04]  /*0690*/  FFMA R18, R20, R18, R27 ;  /* 0x0000001214127223 */ /* 0x010fc8000000001b */
[----:B--2---:R-:W-:-:S04]  /*06a0*/  FFMA R9, R9, R21, R18 ;  /* 0x0000001509097223 */ /* 0x004fc80000000012 */
[----:B---3--:R-:W-:-:S04]  /*06b0*/  FFMA R8, R8, R25, R9 ;  /* 0x0000001908087223 */ /* 0x008fc80000000009 */
[----:B-----5:R-:W-:-:S04]  /*06c0*/  FFMA R7, R7, R19, R8 ;  /* 0x0000001307077223 */ /* 0x020fc80000000008 */
[----:B------:R-:W-:Y:S01]  /*06d0*/  FFMA R6, R14, R12, R7 ;  /* 0x0000000c0e067223 */ /* 0x000fe20000000007 */
[----:B------:R-:W-:Y:S06]  /*06e0*/  @P1 BRA `(.L_x_4) ;  /* 0xfffffff800c01947 */ /* 0x000fec000383ffff */
.L_x_3:
[----:B------:R-:W-:Y:S05]  /*06f0*/  BSYNC.RECONVERGENT B1 ;  /* 0x0000000000017941 */ /* 0x000fea0003800200 */
.L_x_2:
[----:B------:R-:W-:Y:S05]  /*0700*/  @!P0 BRA `(.L_x_1) ;  /* 0x0000000400788947 */ /* 0x000fea0003800000 */
[----:B------:R-:W-:Y:S01]  /*0710*/  ISETP.GE.U32.AND P0, PT, R3, 0x4, PT ;  /* 0x000000040300780c */ /* 0x000fe20003f06070 */
[----:B------:R-:W-:Y:S01]  /*0720*/  BSSY.RECONVERGENT B1, `(.L_x_5) ;  /* 0x000002e000017945 */ /* 0x000fe20003800200 */
[----:B------:R-:W-:-:S04]  /*0730*/  LOP3.LUT R7, R2, 0x3, RZ, 0xc0, !PT ;  /* 0x0000000302077812 */ /* 0x000fc800078ec0ff */
[----:B------:R-:W-:-:S07]  /*0740*/  ISETP.NE.AND P1, PT, R7, RZ, PT ;  /* 0x000000ff0700720c */ /* 0x000fce0003f25270 */
[----:B------:R-:W-:Y:S06]  /*0750*/  @!P0 BRA `(.L_x_6) ;  /* 0x0000000000a88947 */ /* 0x000fec0003800000 */
[----:B------:R-:W0:Y:S08]  /*0760*/  LDC.64 R10, c[0x0][0x398] ;  /* 0x0000e600ff0a7b82 */ /* 0x000e300000000a00 */
[----:B------:R-:W1:Y:S01]  /*0770*/  LDC.64 R8, c[0x0][0x3a0] ;  /* 0x0000e800ff087b82 */ /* 0x000e620000000a00 */
[----:B0-----:R-:W-:-:S05]  /*0780*/  IMAD.WIDE.U32 R10, R4, 0x4, R10 ;  /* 0x00000004040a7825 */ /* 0x001fca00078e000a */
[----:B------:R-:W2:Y:S04]  /*0790*/  LDG.E R19, desc[UR6][R10.64] ;  /* 0x000000060a137981 */ /* 0x000ea8000c1e1900 */
[----:B------:R-:W3:Y:S04]  /*07a0*/  LDG.E R15, desc[UR6][R10.64+0x4] ;  /* 0x000004060a0f7981 */ /* 0x000ee8000c1e1900 */
[----:B------:R-:W4:Y:S04]  /*07b0*/  LDG.E R21, desc[UR6][R10.64+0x8] ;  /* 0x000008060a157981 */ /* 0x000f28000c1e1900 */
[----:B------:R0:W5:Y:S02]  /*07c0*/  LDG.E R3, desc[UR6][R10.64+0xc] ;  /* 0x00000c060a037981 */ /* 0x000164000c1e1900 */
[----:B0-----:R-:W0:Y:S01]  /*07d0*/  LDC.64 R10, c[0x0][0x3b0] ;  /* 0x0000ec00ff0a7b82 */ /* 0x001e220000000a00 */
[----:B--2---:R-:W-:-:S02]  /*07e0*/  IADD3 R19, PT, PT, R0, R19, RZ ;  /* 0x0000001300137210 */ /* 0x004fc40007ffe0ff */
[----:B---3--:R-:W-:-:S03]  /*07f0*/  IADD3 R15, PT, PT, R0, R15, RZ ;  /* 0x0000000f000f7210 */ /* 0x008fc60007ffe0ff */
[----:B-1----:R-:W-:Y:S01]  /*0800*/  IMAD.WIDE.U32 R12, R19, 0x4, R8 ;  /* 0x00000004130c7825 */ /* 0x002fe200078e0008 */
[----:B----4-:R-:W-:-:S03]  /*0810*/  IADD3 R21, PT, PT, R0, R21, RZ ;  /* 0x0000001500157210 */ /* 0x010fc60007ffe0ff */
[--C-:B------:R-:W-:Y:S02]  /*0820*/  IMAD.WIDE.U32 R16, R15, 0x4, R8.reuse ;  /* 0x000000040f107825 */ /* 0x100fe400078e0008 */
[----:B------:R-:W0:Y:S01]  /*0830*/  LDG.E R13, desc[UR6][R12.64] ;  /* 0x000000060c0d7981 */ /* 0x000e22000c1e1900 */
[----:B-----5:R-:W-:Y:S01]  /*0840*/  IADD3 R3, PT, PT, R0, R3, RZ ;  /* 0x0000000300037210 */ /* 0x020fe20007ffe0ff */
[--C-:B------:R-:W-:Y:S02]  /*0850*/  IMAD.WIDE.U32 R22, R21, 0x4, R8.reuse ;  /* 0x0000000415167825 */ /* 0x100fe400078e0008 */
[----:B------:R-:W2:Y:S02]  /*0860*/  LDG.E R17, desc[UR6][R16.64] ;  /* 0x0000000610117981 */ /* 0x000ea4000c1e1900 */
[----:B------:R-:W-:Y:S02]  /*0870*/  IMAD.WIDE.U32 R24, R3, 0x4, R8 ;  /* 0x0000000403187825 */ /* 0x000fe400078e0008 */
[----:B------:R-:W3:Y:S01]  /*0880*/  LDG.E R23, desc[UR6][R22.64] ;  /* 0x0000000616177981 */ /* 0x000ee2000c1e1900 */
[----:B------:R-:W1:Y:S03]  /*0890*/  LDC.64 R8, c[0x0][0x3a8] ;  /* 0x0000ea00ff087b82 */ /* 0x000e660000000a00 */
[----:B------:R-:W4:Y:S01]  /*08a0*/  LDG.E R5, desc[UR6][R24.64] ;  /* 0x0000000618057981 */ /* 0x000f22000c1e1900 */
[----:B-1----:R-:W-:-:S04]  /*08b0*/  IMAD.WIDE.U32 R18, R19, 0x4, R8 ;  /* 0x0000000413127825 */ /* 0x002fc800078e0008 */
[--C-:B------:R-:W-:Y:S02]  /*08c0*/  IMAD.WIDE.U32 R14, R15, 0x4, R8.reuse ;  /* 0x000000040f0e7825 */ /* 0x100fe400078e0008 */
[----:B------:R-:W5:Y:S02]  /*08d0*/  LDG.E R19, desc[UR6][R18.64] ;  /* 0x0000000612137981 */ /* 0x000f64000c1e1900 */
[--C-:B------:R-:W-:Y:S02]  /*08e0*/  IMAD.WIDE.U32 R20, R21, 0x4, R8.reuse ;  /* 0x0000000415147825 */ /* 0x100fe400078e0008 */
[----:B------:R-:W5:Y:S02]  /*08f0*/  LDG.E R14, desc[UR6][R14.64] ;  /* 0x000000060e0e7981 */ /* 0x000f64000c1e1900 */
[----:B------:R-:W-:Y:S02]  /*0900*/  IMAD.WIDE.U32 R8, R3, 0x4, R8 ;  /* 0x0000000403087825 */ /* 0x000fe400078e0008 */
[----:B------:R-:W5:Y:S04]  /*0910*/  LDG.E R20, desc[UR6][R20.64] ;  /* 0x0000000614147981 */ /* 0x000f68000c1e1900 */
[----:B------:R-:W5:Y:S01]  /*0920*/  LDG.E R8, desc[UR6][R8.64] ;  /* 0x0000000608087981 */ /* 0x000f62000c1e1900 */
[----:B0-----:R-:W-:-:S04]  /*0930*/  IMAD.WIDE.U32 R12, R13, 0x4, R10 ;  /* 0x000000040d0c7825 */ /* 0x001fc800078e000a */
[--C-:B--2---:R-:W-:Y:S02]  /*0940*/  IMAD.WIDE.U32 R16, R17, 0x4, R10.reuse ;  /* 0x0000000411107825 */ /* 0x104fe400078e000a */
[----:B------:R-:W5:Y:S02]  /*0950*/  LDG.E R12, desc[UR6][R12.64] ;  /* 0x000000060c0c7981 */ /* 0x000f64000c1e1900 */
[--C-:B---3--:R-:W-:Y:S02]  /*0960*/  IMAD.WIDE.U32 R22, R23, 0x4, R10.reuse ;  /* 0x0000000417167825 */ /* 0x108fe400078e000a */
[----:B------:R-:W2:Y:S02]  /*0970*/  LDG.E R16, desc[UR6][R16.64] ;  /* 0x0000000610107981 */ /* 0x000ea4000c1e1900 */
[----:B----4-:R-:W-:Y:S02]  /*0980*/  IMAD.WIDE.U32 R10, R5, 0x4, R10 ;  /* 0x00000004050a7825 */ /* 0x010fe400078e000a */
[----:B------:R-:W3:Y:S04]  /*0990*/  LDG.E R22, desc[UR6][R22.64] ;  /* 0x0000000616167981 */ /* 0x000ee8000c1e1900 */
[----:B------:R-:W4:Y:S01]  /*09a0*/  LDG.E R10, desc[UR6][R10.64] ;  /* 0x000000060a0a7981 */ /* 0x000f22000c1e1900 */
[----:B------:R-:W-:Y:S01]  /*09b0*/  IADD3 R4, PT, PT, R4, 0x4, RZ ;  /* 0x0000000404047810 */ /* 0x000fe20007ffe0ff */
[----:B-----5:R-:W-:-:S04]  /*09c0*/  FFMA R19, R19, R12, R6 ;  /* 0x0000000c13137223 */ /* 0x020fc80000000006 */
[----:B--2---:R-:W-:-:S04]  /*09d0*/  FFMA R19, R14, R16, R19 ;  /* 0x000000100e137223 */ /* 0x004fc80000000013 */
[----:B---3--:R-:W-:-:S04]  /*09e0*/  FFMA R19, R20, R22, R19 ;  /* 0x0000001614137223 */ /* 0x008fc80000000013 */
[----:B----4-:R-:W-:-:S07]  /*09f0*/  FFMA R6, R8, R10, R19 ;  /* 0x0000000a08067223 */ /* 0x010fce0000000013 */
.L_x_6:
[----:B------:R-:W-:Y:S05]  /*0a00*/  BSYNC.RECONVERGENT B1 ;  /* 0x0000000000017941 */ /* 0x000fea0003800200 */
.L_x_5:
[----:B------:R-:W-:Y:S05]  /*0a10*/  @!P1 BRA `(.L_x_1) ;  /* 0x0000000000b49947 */ /* 0x000fea0003800000 */
[----:B------:R-:W-:Y:S01]  /*0a20*/  ISETP.NE.AND P0, PT, R7, 0x1, PT ;  /* 0x000000010700780c */ /* 0x000fe20003f05270 */
[----:B------:R-:W-:Y:S01]  /*0a30*/  BSSY.RECONVERGENT B1, `(.L_x_7) ;  /* 0x000001c000017945 */ /* 0x000fe20003800200 */
[----:B------:R-:W-:-:S04]  /*0a40*/  LOP3.LUT R2, R2, 0x1, RZ, 0xc0, !PT ;  /* 0x0000000102027812 */ /* 0x000fc800078ec0ff */
[----:B------:R-:W-:-:S07]  /*0a50*/  ISETP.NE.U32.AND P1, PT, R2, 0x1, PT ;  /* 0x000000010200780c */ /* 0x000fce0003f25070 */
[----:B------:R-:W-:Y:S06]  /*0a60*/  @!P0 BRA `(.L_x_8) ;  /* 0x0000000000608947 */ /* 0x000fec0003800000 */
[----:B------:R-:W0:Y:S08]  /*0a70*/  LDC.64 R2, c[0x0][0x398] ;  /* 0x0000e600ff027b82 */ /* 0x000e300000000a00 */
[----:B------:R-:W1:Y:S08]  /*0a80*/  LDC.64 R8, c[0x0][0x3a0] ;  /* 0x0000e800ff087b82 */ /* 0x000e700000000a00 */
[----:B------:R-:W2:Y:S01]  /*0a90*/  LDC.64 R14, c[0x0][0x3b0] ;  /* 0x0000ec00ff0e7b82 */ /* 0x000ea20000000a00 */
[----:B0-----:R-:W-:-:S05]  /*0aa0*/  IMAD.WIDE.U32 R2, R4, 0x4, R2 ;  /* 0x0000000404027825 */ /* 0x001fca00078e0002 */
[----:B------:R-:W3:Y:S04]  /*0ab0*/  LDG.E R5, desc[UR6][R2.64] ;  /* 0x0000000602057981 */ /* 0x000ee8000c1e1900 */
[----:B------:R-:W4:Y:S01]  /*0ac0*/  LDG.E R7, desc[UR6][R2.64+0x4] ;  /* 0x0000040602077981 */ /* 0x000f22000c1e1900 */
[C---:B---3--:R-:W-:Y:S02]  /*0ad0*/  IADD3 R5, PT, PT, R0.reuse, R5, RZ ;  /* 0x0000000500057210 */ /* 0x048fe40007ffe0ff */
[----:B----4-:R-:W-:-:S03]  /*0ae0*/  IADD3 R7, PT, PT, R0, R7, RZ ;  /* 0x0000000700077210 */ /* 0x010fc60007ffe0ff */
[----:B-1----:R-:W-:-:S04]  /*0af0*/  IMAD.WIDE.U32 R12, R5, 0x4, R8 ;  /* 0x00000004050c7825 */ /* 0x002fc800078e0008 */
[----:B------:R-:W-:Y:S02]  /*0b00*/  IMAD.WIDE.U32 R16, R7, 0x4, R8 ;  /* 0x0000000407107825 */ /* 0x000fe400078e0008 */
[----:B------:R-:W2:Y:S01]  /*0b10*/  LDG.E R13, desc[UR6][R12.64] ;  /* 0x000000060c0d7981 */ /* 0x000ea2000c1e1900 */
[----:B------:R-:W0:Y:S03]  /*0b20*/  LDC.64 R8, c[0x0][0x3a8] ;  /* 0x0000ea00ff087b82 */ /* 0x000e260000000a00 */
[----:B------:R-:W3:Y:S01]  /*0b30*/  LDG.E R17, desc[UR6][R16.64] ;  /* 0x0000000610117981 */ /* 0x000ee2000c1e1900 */
[----:B0-----:R-:W-:-:S04]  /*0b40*/  IMAD.WIDE.U32 R10, R5, 0x4, R8 ;  /* 0x00000004050a7825 */ /* 0x001fc800078e0008 */
[----:B------:R-:W-:Y:S02]  /*0b50*/  IMAD.WIDE.U32 R8, R7, 0x4, R8 ;  /* 0x0000000407087825 */ /* 0x000fe400078e0008 */
[----:B------:R-:W4:Y:S04]  /*0b60*/  LDG.E R11, desc[UR6][R10.64] ;  /* 0x000000060a0b7981 */ /* 0x000f28000c1e1900 */
[----:B------:R-:W5:Y:S01]  /*0b70*/  LDG.E R9, desc[UR6][R8.64] ;  /* 0x0000000608097981 */ /* 0x000f62000c1e1900 */
[----:B--2---:R-:W-:-:S04]  /*0b80*/  IMAD.WIDE.U32 R2, R13, 0x4, R14 ;  /* 0x000000040d027825 */ /* 0x004fc800078e000e */
[----:B---3--:R-:W-:Y:S02]  /*0b90*/  IMAD.WIDE.U32 R14, R17, 0x4, R14 ;  /* 0x00000004110e7825 */ /* 0x008fe400078e000e */
[----:B------:R-:W4:Y:S04]  /*0ba0*/  LDG.E R2, desc[UR6][R2.64] ;  /* 0x0000000602027981 */ /* 0x000f28000c1e1900 */
[----:B------:R-:W5:Y:S01]  /*0bb0*/  LDG.E R14, desc[UR6][R14.64] ;  /* 0x000000060e0e7981 */ /* 0x000f62000c1e1900 */
[----:B------:R-:W-:Y:S01]  /*0bc0*/  IADD3 R4, PT, PT, R4, 0x2, RZ ;  /* 0x0000000204047810 */ /* 0x000fe20007ffe0ff */
[----:B----4-:R-:W-:-:S04]  /*0bd0*/  FFMA R6, R11, R2, R6 ;  /* 0x000000020b067223 */ /* 0x010fc80000000006 */
[----:B-----5:R-:W-:-:S07]  /*0be0*/  FFMA R6, R9, R14, R6 ;  /* 0x0000000e09067223 */ /* 0x020fce0000000006 */
.L_x_8:
[----:B------:R-:W-:Y:S05]  /*0bf0*/  BSYNC.RECONVERGENT B1 ;  /* 0x0000000000017941 */ /* 0x000fea0003800200 */
.L_x_7:
[----:B------:R-:W-:Y:S05]  /*0c00*/  @P1 BRA `(.L_x_1) ;  /* 0x0000000000381947 */ /* 0x000fea0003800000 */
[----:B------:R-:W0:Y:S08]  /*0c10*/  LDC.64 R2, c[0x0][0x398] ;  /* 0x0000e600ff027b82 */ /* 0x000e300000000a00 */
[----:B------:R-:W1:Y:S08]  /*0c20*/  LDC.64 R8, c[0x0][0x3a0] ;  /* 0x0000e800ff087b82 */ /* 0x000e700000000a00 */
[----:B------:R-:W2:Y:S01]  /*0c30*/  LDC.64 R10, c[0x0][0x3b0] ;  /* 0x0000ec00ff0a7b82 */ /* 0x000ea20000000a00 */
[----:B0-----:R-:W-:-:S07]  /*0c40*/  IMAD.WIDE.U32 R4, R4, 0x4, R2 ;  /* 0x0000000404047825 */ /* 0x001fce00078e0002 */
[----:B------:R-:W0:Y:S01]  /*0c50*/  LDC.64 R2, c[0x0][0x3a8] ;  /* 0x0000ea00ff027b82 */ /* 0x000e220000000a00 */
[----:B------:R-:W3:Y:S02]  /*0c60*/  LDG.E R5, desc[UR6][R4.64] ;  /* 0x0000000604057981 */ /* 0x000ee4000c1e1900 */
[----:B---3--:R-:W-:-:S05]  /*0c70*/  IADD3 R7, PT, PT, R0, R5, RZ ;  /* 0x0000000500077210 */ /* 0x008fca0007ffe0ff */
[----:B-1----:R-:W-:-:S06]  /*0c80*/  IMAD.WIDE.U32 R8, R7, 0x4, R8 ;  /* 0x0000000407087825 */ /* 0x002fcc00078e0008 */
[----:B------:R-:W2:Y:S01]  /*0c90*/  LDG.E R9, desc[UR6][R8.64] ;  /* 0x0000000608097981 */ /* 0x000ea2000c1e1900 */
[----:B0-----:R-:W-:-:S06]  /*0ca0*/  IMAD.WIDE.U32 R2, R7, 0x4, R2 ;  /* 0x0000000407027825 */ /* 0x001fcc00078e0002 */
[----:B------:R-:W3:Y:S01]  /*0cb0*/  LDG.E R3, desc[UR6][R2.64] ;  /* 0x0000000602037981 */ /* 0x000ee2000c1e1900 */
[----:B--2---:R-:W-:-:S06]  /*0cc0*/  IMAD.WIDE.U32 R10, R9, 0x4, R10 ;  /* 0x00000004090a7825 */ /* 0x004fcc00078e000a */
[----:B------:R-:W3:Y:S02]  /*0cd0*/  LDG.E R10, desc[UR6][R10.64] ;  /* 0x000000060a0a7981 */ /* 0x000ee4000c1e1900 */
[----:B---3--:R-:W-:-:S07]  /*0ce0*/  FFMA R6, R3, R10, R6 ;  /* 0x0000000a03067223 */ /* 0x008fce0000000006 */
.L_x_1:
[----:B------:R-:W-:Y:S05]  /*0cf0*/  BSYNC.RECONVERGENT B0 ;  /* 0x0000000000007941 */ /* 0x000fea0003800200 */
.L_x_0:
[----:B------:R-:W0:Y:S08]  /*0d00*/  LDC.64 R2, c[0x0][0x388] ;  /* 0x0000e200ff027b82 */ /* 0x000e300000000a00 */
[----:B------:R-:W1:Y:S01]  /*0d10*/  LDC.64 R4, c[0x0][0x3b8] ;  /* 0x0000ee00ff047b82 */ /* 0x000e620000000a00 */
[----:B0-----:R-:W-:-:S06]  /*0d20*/  IMAD.WIDE R2, R0, 0x4, R2 ;  /* 0x0000000400027825 */ /* 0x001fcc00078e0202 */
[----:B------:R-:W1:Y:S02]  /*0d30*/  LDG.E R3, desc[UR6][R2.64] ;  /* 0x0000000602037981 */ /* 0x000e64000c1e1900 */
[----:B-1----:R-:W-:-:S05]  /*0d40*/  IMAD.WIDE.U32 R4, R3, 0x4, R4 ;  /* 0x0000000403047825 */ /* 0x002fca00078e0004 */
[----:B------:R-:W2:Y:S02]  /*0d50*/  LDG.E R7, desc[UR6][R4.64] ;  /* 0x0000000604077981 */ /* 0x000ea4000c1e1900 */
[----:B--2---:R-:W-:-:S05]  /*0d60*/  FADD R7, R7, R6 ;  /* 0x0000000607077221 */ /* 0x004fca0000000000 */
[----:B------:R-:W-:Y:S01]  /*0d70*/  STG.E desc[UR6][R4.64], R7 ;  /* 0x0000000704007986 */ /* 0x000fe2000c101906 */
[----:B------:R-:W-:Y:S05]  /*0d80*/  EXIT ;  /* 0x000000000000794d */ /* 0x000fea0003800000 */
.L_x_9:
[----:B------:R-:W-:-:S00]  /*0d90*/  BRA `(.L_x_9) ;  /* 0xfffffffc00fc7947 */ /* 0x000fc0000383ffff */
[----:B------:R-:W-:-:S00]  /*0da0*/  NOP ;  /* 0x0000000000007918 */ /* 0x000fc00000000000 */
        /* <DEDUP_REMOVED lines=13> */
.L_x_21:


//--------------------- .text._Z15spmv_csr_kerneljPjS_PfS0_S0_ --------------------------
	.section	.text._Z15spmv_csr_kerneljPjS_PfS0_S0_,"ax",@progbits
	.align	128
        .global         _Z15spmv_csr_kerneljPjS_PfS0_S0_
        .type           _Z15spmv_csr_kerneljPjS_PfS0_S0_,@function
        .size           _Z15spmv_csr_kerneljPjS_PfS0_S0_,(.L_x_22 - _Z15spmv_csr_kerneljPjS_PfS0_S0_)
        .other          _Z15spmv_csr_kerneljPjS_PfS0_S0_,@"STO_CUDA_ENTRY STV_DEFAULT"
_Z15spmv_csr_kerneljPjS_PfS0_S0_:
.text._Z15spmv_csr_kerneljPjS_PfS0_S0_:
        /* <DEDUP_REMOVED lines=10> */
[----:B0-----:R-:W-:-:S05]  /*00a0*/  IMAD.WIDE R2, R0, 0x4, R2 ;  /* 0x0000000400027825 */ /* 0x001fca00078e0202 */
[----:B-1----:R-:W2:Y:S04]  /*00b0*/  LDG.E R4, desc[UR4][R2.64] ;  /* 0x0000000402047981 */ /* 0x002ea8000c1e1900 */
[----:B------:R-:W2:Y:S01]  /*00c0*/  LDG.E R8, desc[UR4][R2.64+0x4] ;  /* 0x0000040402087981 */ /* 0x000ea2000c1e1900 */
[----:B------:R-:W-:Y:S01]  /*00d0*/  BSSY.RECONVERGENT B0, `(.L_x_10) ;  /* 0x00000d4000007945 */ /* 0x000fe20003800200 */
[----:B------:R-:W-:Y:S01]  /*00e0*/  HFMA2 R6, -RZ, RZ, 0, 0 ;  /* 0x00000000ff067431 */ /* 0x000fe200000001ff */
[----:B--2---:R-:W-:-:S13]  /*00f0*/  ISETP.GE.AND P0, PT, R4, R8, PT ;  /* 0x000000080400720c */ /* 0x004fda0003f06270 */
[----:B------:R-:W-:Y:S05]  /*0100*/  @P0 BRA `(.L_x_11) ;  /* 0x0000000c00400947 */ /* 0x000fea0003800000 */
[----:B------:R-:W-:Y:S01]  /*0110*/  MOV R3, R4 ;  /* 0x0000000400037202 */ /* 0x000fe20000000f00 */
[----:B------:R-:W-:Y:S01]  /*0120*/  BSSY.RECONVERGENT B1, `(.L_x_12) ;  /* 0x0000068000017945 */ /* 0x000fe20003800200 */
[----:B------:R-:W-:Y:S02]  /*0130*/  MOV R6, RZ ;  /* 0x000000ff00067202 */ /* 0x000fe40000000f00 */
[CC--:B------:R-:W-:Y:S02]  /*0140*/  IADD3 R4, PT, PT, R8.reuse, -R3.reuse, RZ ;  /* 0x8000000308047210 */ /* 0x0c0fe40007ffe0ff */
[----:B------:R-:W-:Y:S02]  /*0150*/  IADD3 R8, PT, PT, -R8, R3, RZ ;  /* 0x0000000308087210 */ /* 0x000fe40007ffe1ff */
[----:B------:R-:W-:Y:S02]  /*0160*/  LOP3.LUT R5, R4, 0xf, RZ, 0xc0, !PT ;  /* 0x0000000f04057812 */ /* 0x000fe400078ec0ff */
[----:B------:R-:W-:-:S02]  /*0170*/  ISETP.GT.U32.AND P1, PT, R8, -0x10, PT ;  /* 0xfffffff00800780c */ /* 0x000fc40003f24070 */
[----:B------:R-:W-:-:S11]  /*0180*/  ISETP.NE.AND P0, PT, R5, RZ, PT ;  /* 0x000000ff0500720c */ /* 0x000fd60003f05270 */
[----:B------:R-:W-:Y:S05]  /*0190*/  @P1 BRA `(.L_x_13) ;  /* 0x0000000400801947 */ /* 0x000fea0003800000 */
[----:B------:R-:W0:Y:S01]  /*01a0*/  LDC.64 R12, c[0x0][0x390] ;  /* 0x0000e400ff0c7b82 */ /* 0x000e220000000a00 */
[----:B------:R-:W-:Y:S02]  /*01b0*/  LOP3.LUT R2, R4, 0xfffffff0, RZ, 0xc0, !PT ;  /* 0xfffffff004027812 */ /* 0x000fe400078ec0ff */
[----:B------:R-:W-:Y:S02]  /*01c0*/  MOV R6, RZ ;  /* 0x000000ff00067202 */ /* 0x000fe40000000f00 */
[----:B------:R-:W-:-:S03]  /*01d0*/  IADD3 R2, PT, PT, -R2, RZ, RZ ;  /* 0x000000ff02027210 */ /* 0x000fc60007ffe1ff */
[----:B------:R-:W1:Y:S01]  /*01e0*/  LDC.64 R14, c[0x0][0x398] ;  /* 0x0000e600ff0e7b82 */ /* 0x000e620000000a00 */
[----:B0-----:R-:W-:-:S04]  /*01f0*/  IADD3 R12, P2, PT, R12, 0x20, RZ ;  /* 0x000000200c0c7810 */ /* 0x001fc80007f5e0ff */
[----:B------:R-:W-:Y:S02]  /*0200*/  IADD3.X R13, PT, PT, RZ, R13, RZ, P2, !PT ;  /* 0x0000000dff0d7210 */ /* 0x000fe400017fe4ff */
[----:B-1----:R-:W-:-:S04]  /*0210*/  IADD3 R14, P1, PT, R14, 0x20, RZ ;  /* 0x000000200e0e7810 */ /* 0x002fc80007f3e0ff */
[----:B------:R-:W-:-:S09]  /*0220*/  IADD3.X R15, PT, PT, RZ, R15, RZ, P1, !PT ;  /* 0x0000000fff0f7210 */ /* 0x000fd20000ffe4ff */
.L_x_14:
[C---:B------:R-:W-:Y:S01]  /*0230*/  IMAD.WIDE R20, R3.reuse, 0x4, R12 ;  /* 0x0000000403147825 */ /* 0x040fe200078e020c */
[----:B------:R-:W0:Y:S04]  /*0240*/  LDC.64 R16, c[0x0][0x3a0] ;  /* 0x0000e800ff107b82 */ /* 0x000e280000000a00 */
[----:B------:R-:W0:Y:S04]  /*0250*/  LDG.E R11, desc[UR4][R20.64+-0x20] ;  /* 0xffffe004140b7981 */ /* 0x000e28000c1e1900 */
[----:B------:R-:W2:Y:S04]  /*0260*/  LDG.E R23, desc[UR4][R20.64+-0x1c] ;  /* 0xffffe40414177981 */ /* 0x000ea8000c1e1900 */
[----:B------:R-:W3:Y:S01]  /*0270*/  LDG.E R9, desc[UR4][R20.64+-0x18] ;  /* 0xffffe80414097981 */ /* 0x000ee2000c1e1900 */
[----:B------:R-:W-:-:S03]  /*0280*/  IMAD.WIDE R26, R3, 0x4, R14 ;  /* 0x00000004031a7825 */ /* 0x000fc600078e020e */
[----:B------:R-:W4:Y:S04]  /*0290*/  LDG.E R25, desc[UR4][R20.64+-0x14] ;  /* 0xffffec0414197981 */ /* 0x000f28000c1e1900 */
[----:B------:R-:W5:Y:S04]  /*02a0*/  LDG.E R19, desc[UR4][R26.64+-0x20] ;  /* 0xffffe0041a137981 */ /* 0x000f68000c1e1900 */
[----:B------:R-:W5:Y:S04]  /*02b0*/  LDG.E R18, desc[UR4][R26.64+-0x1c] ;  /* 0xffffe4041a127981 */ /* 0x000f68000c1e1900 */
[----:B------:R-:W5:Y:S01]  /*02c0*/  LDG.E R29, desc[UR4][R20.64+-0x10] ;  /* 0xfffff004141d7981 */ /* 0x000f62000c1e1900 */
[----:B0-----:R-:W-:-:S06]  /*02d0*/  IMAD.WIDE.U32 R10, R11, 0x4, R16 ;  /* 0x000000040b0a7825 */ /* 0x001fcc00078e0010 */
[----:B------:R-:W5:Y:S01]  /*02e0*/  LDG.E R10, desc[UR4][R10.64] ;  /* 0x000000040a0a7981 */ /* 0x000f62000c1e1900 */
[----:B--2---:R-:W-:-:S05]  /*02f0*/  IMAD.WIDE.U32 R22, R23, 0x4, R16 ;  /* 0x0000000417167825 */ /* 0x004fca00078e0010 */
[----:B------:R-:W2:Y:S01]  /*0300*/  LDG.E R7, desc[UR4][R22.64] ;  /* 0x0000000416077981 */ /* 0x000ea2000c1e1900 */
[----:B---3--:R-:W-:-:S03]  /*0310*/  IMAD.WIDE.U32 R8, R9, 0x4, R16 ;  /* 0x0000000409087825 */ /* 0x008fc600078e0010 */
[----:B------:R-:W3:Y:S01]  /*0320*/  LDG.E R11, desc[UR4][R26.64+-0x18] ;  /* 0xffffe8041a0b7981 */ /* 0x000ee2000c1e1900 */
[----:B----4-:R-:W-:-:S03]  /*0330*/  IMAD.WIDE.U32 R24, R25, 0x4, R16 ;  /* 0x0000000419187825 */ /* 0x010fc600078e0010 */
[----:B------:R-:W3:Y:S04]  /*0340*/  LDG.E R8, desc[UR4][R8.64] ;  /* 0x0000000408087981 */ /* 0x000ee8000c1e1900 */
[----:B------:R-:W4:Y:S04]  /*0350*/  LDG.E R23, desc[UR4][R20.64+-0xc] ;  /* 0xfffff40414177981 */ /* 0x000f28000c1e1900 */
[----:B------:R-:W4:Y:S01]  /*0360*/  LDG.E R9, desc[UR4][R20.64+-0x8] ;  /* 0xfffff80414097981 */ /* 0x000f22000c1e1900 */
[----:B-----5:R-:W-:-:S03]  /*0370*/  FFMA R28, R19, R10, R6 ;  /* 0x0000000a131c7223 */ /* 0x020fc60000000006 */
[----:B------:R-:W5:Y:S04]  /*0380*/  LDG.E R6, desc[UR4][R24.64] ;  /* 0x0000000418067981 */ /* 0x000f68000c1e1900 */
[----:B------:R-:W5:Y:S01]  /*0390*/  LDG.E R19, desc[UR4][R26.64+-0x14] ;  /* 0xffffec041a137981 */ /* 0x000f62000c1e1900 */
[----:B--2---:R-:W-:Y:S01]  /*03a0*/  FFMA R22, R18, R7, R28 ;  /* 0x0000000712167223 */ /* 0x004fe2000000001c */
[----:B------:R-:W-:Y:S02]  /*03b0*/  IMAD.WIDE.U32 R28, R29, 0x4, R16 ;  /* 0x000000041d1c7825 */ /* 0x000fe400078e0010 */
[----:B------:R-:W2:Y:S04]  /*03c0*/  LDG.E R10, desc[UR4][R20.64+-0x4] ;  /* 0xfffffc04140a7981 */ /* 0x000ea8000c1e1900 */
[----:B------:R-:W2:Y:S04]  /*03d0*/  LDG.E R29, desc[UR4][R28.64] ;  /* 0x000000041c1d7981 */ /* 0x000ea8000c1e1900 */
[----:B------:R-:W2:Y:S04]  /*03e0*/  LDG.E R18, desc[UR4][R26.64+-0x10] ;  /* 0xfffff0041a127981 */ /* 0x000ea8000c1e1900 */
[----:B------:R-:W2:Y:S01]  /*03f0*/  LDG.E R7, desc[UR4][R20.64] ;  /* 0x0000000414077981 */ /* 0x000ea2000c1e1900 */
[----:B---3--:R-:W-:Y:S01]  /*0400*/  FFMA R8, R11, R8, R22 ;  /* 0x000000080b087223 */ /* 0x008fe20000000016 */
[----:B----4-:R-:W-:-:S02]  /*0410*/  IMAD.WIDE.U32 R22, R23, 0x4, R16 ;  /* 0x0000000417167825 */ /* 0x010fc400078e0010 */
[----:B------:R-:W3:Y:S04]  /*0420*/  LDG.E R11, desc[UR4][R20.64+0x4] ;  /* 0x00000404140b7981 */ /* 0x000ee8000c1e1900 */
[----:B------:R-:W4:Y:S04]  /*0430*/  LDG.E R23, desc[UR4][R22.64] ;  /* 0x0000000416177981 */ /* 0x000f28000c1e1900 */
[----:B------:R-:W4:Y:S04]  /*0440*/  LDG.E R25, desc[UR4][R26.64+-0xc] ;  /* 0xfffff4041a197981 */ /* 0x000f28000c1e1900 */
[----:B------:R-:W4:Y:S04]  /*0450*/  LDG.E R28, desc[UR4][R26.64+-0x8] ;  /* 0xfffff8041a1c7981 */ /* 0x000f28000c1e1900 */
[----:B------:R-:W4:Y:S04]  /*0460*/  LDG.E R22, desc[UR4][R20.64+0x8] ;  /* 0x0000080414167981 */ /* 0x000f28000c1e1900 */
[----:B------:R-:W4:Y:S01]  /*0470*/  LDG.E R24, desc[UR4][R26.64+0x4] ;  /* 0x000004041a187981 */ /* 0x000f22000c1e1900 */
[----:B-----5:R-:W-:Y:S01]  /*0480*/  FFMA R6, R19, R6, R8 ;  /* 0x0000000613067223 */ /* 0x020fe20000000008 */
[----:B------:R-:W-:-:S05]  /*0490*/  IMAD.WIDE.U32 R8, R9, 0x4, R16 ;  /* 0x0000000409087825 */ /* 0x000fca00078e0010 */
[----:B------:R0:W5:Y:S01]  /*04a0*/  LDG.E R19, desc[UR4][R8.64] ;  /* 0x0000000408137981 */ /* 0x000162000c1e1900 */
[----:B--2---:R-:W-:-:S03]  /*04b0*/  FFMA R18, R18, R29, R6 ;  /* 0x0000001d12127223 */ /* 0x004fc60000000006 */
[----:B------:R-:W2:Y:S01]  /*04c0*/  LDG.E R29, desc[UR4][R20.64+0x1c] ;  /* 0x00001c04141d7981 */ /* 0x000ea2000c1e1900 */
[----:B0-----:R-:W-:-:S04]  /*04d0*/  IMAD.WIDE.U32 R8, R10, 0x4, R16 ;  /* 0x000000040a087825 */ /* 0x001fc800078e0010 */
[--C-:B------:R-:W-:Y:S02]  /*04e0*/  IMAD.WIDE.U32 R6, R7, 0x4, R16.reuse ;  /* 0x0000000407067825 */ /* 0x100fe400078e0010 */
[----:B------:R-:W2:Y:S02]  /*04f0*/  LDG.E R8, desc[UR4][R8.64] ;  /* 0x0000000408087981 */ /* 0x000ea4000c1e1900 */
[----:B---3--:R-:W-:Y:S02]  /*0500*/  IMAD.WIDE.U32 R10, R11, 0x4, R16 ;  /* 0x000000040b0a7825 */ /* 0x008fe400078e0010 */
[----:B------:R-:W3:Y:S02]  /*0510*/  LDG.E R6, desc[UR4][R6.64] ;  /* 0x0000000406067981 */ /* 0x000ee4000c1e1900 */
[----:B----4-:R-:W-:Y:S02]  /*0520*/  FFMA R23, R25, R23, R18 ;  /* 0x0000001719177223 */ /* 0x010fe40000000012 */
[----:B------:R-:W4:Y:S04]  /*0530*/  LDG.E R10, desc[UR4][R10.64] ;  /* 0x000000040a0a7981 */ /* 0x000f28000c1e1900 */
[----:B------:R-:W2:Y:S04]  /*0540*/  LDG.E R9, desc[UR4][R26.64+-0x4] ;  /* 0xfffffc041a097981 */ /* 0x000ea8000c1e1900 */
[----:B------:R-:W3:Y:S04]  /*0550*/  LDG.E R7, desc[UR4][R26.64] ;  /* 0x000000041a077981 */ /* 0x000ee8000c1e1900 */
[----:B------:R-:W4:Y:S04]  /*0560*/  LDG.E R18, desc[UR4][R20.64+0xc] ;  /* 0x00000c0414127981 */ /* 0x000f28000c1e1900 */
[----:B------:R-:W4:Y:S04]  /*0570*/  LDG.E R25, desc[UR4][R20.64+0x14] ;  /* 0x0000140414197981 */ /* 0x000f28000c1e1900 */
[----:B------:R-:W4:Y:S01]  /*0580*/  LDG.E R11, desc[UR4][R26.64+0x18] ;  /* 0x000018041a0b7981 */ /* 0x000f22000c1e1900 */
[----:B-----5:R-:W-:-:S03]  /*0590*/  FFMA R28, R28, R19, R23 ;  /* 0x000000131c1c7223 */ /* 0x020fc60000000017 */
[----:B------:R-:W5:Y:S04]  /*05a0*/  LDG.E R23, desc[UR4][R20.64+0x10] ;  /* 0x0000100414177981 */ /* 0x000f68000c1e1900 */
[----:B------:R0:W5:Y:S02]  /*05b0*/  LDG.E R19, desc[UR4][R20.64+0x18] ;  /* 0x0000180414137981 */ /* 0x000164000c1e1900 */
[----:B0-----:R-:W-:-:S04]  /*05c0*/  IMAD.WIDE.U32 R20, R22, 0x4, R16 ;  /* 0x0000000416147825 */ /* 0x001fc800078e0010 */
[----:B--2---:R-:W-:Y:S02]  /*05d0*/  FFMA R8, R9, R8, R28 ;  /* 0x0000000809087223 */ /* 0x004fe4000000001c */
[----:B------:R-:W2:Y:S02]  /*05e0*/  LDG.E R9, desc[UR4][R26.64+0x10] ;  /* 0x000010041a097981 */ /* 0x000ea4000c1e1900 */
[----:B---3--:R-:W-:Y:S02]  /*05f0*/  FFMA R7, R7, R6, R8 ;  /* 0x0000000607077223 */ /* 0x008fe40000000008 */
[----:B------:R-:W3:Y:S02]  /*0600*/  LDG.E R8, desc[UR4][R26.64+0xc] ;  /* 0x00000c041a087981 */ /* 0x000ee4000c1e1900 */
[----:B----4-:R-:W-:Y:S02]  /*0610*/  FFMA R6, R24, R10, R7 ;  /* 0x0000000a18067223 */ /* 0x010fe40000000007 */
[----:B------:R-:W4:Y:S04]  /*0620*/  LDG.E R7, desc[UR4][R26.64+0x8] ;  /* 0x000008041a077981 */ /* 0x000f28000c1e1900 */
[----:B------:R-:W2:Y:S04]  /*0630*/  LDG.E R10, desc[UR4][R26.64+0x14] ;  /* 0x000014041a0a7981 */ /* 0x000ea8000c1e1900 */
[----:B------:R-:W2:Y:S01]  /*0640*/  LDG.E R26, desc[UR4][R26.64+0x1c] ;  /* 0x00001c041a1a7981 */ /* 0x000ea2000c1e1900 */
[----:B------:R-:W-:-:S06]  /*0650*/  IMAD.WIDE.U32 R24, R25, 0x4, R16 ;  /* 0x0000000419187825 */ /* 0x000fcc00078e0010 */
[----:B------:R-:W2:Y:S04]  /*0660*/  LDG.E R25, desc[UR4][R24.64] ;  /* 0x0000000418197981 */ /* 0x000ea8000c1e1900 */
[----:B------:R0:W4:Y:S02]  /*0670*/  LDG.E R27, desc[UR4][R20.64] ;  /* 0x00000004141b7981 */ /* 0x000124000c1e1900 */
[----:B0-----:R-:W-:-:S06]  /*0680*/  IMAD.WIDE.U32 R20, R18, 0x4, R16 ;  /* 0x0000000412147825 */ /* 0x001fcc00078e0010 */
[----:B------:R-:W3:Y:S01]  /*0690*/  LDG.E R21, desc[UR4][R20.64] ;  /* 0x0000000414157981 */ /* 0x000ee2000c1e1900 */
[----:B-----5:R-:W-:-:S04]  /*06a0*/  IMAD.WIDE.U32 R22, R23, 0x4, R16 ;  /* 0x0000000417167825 */ /* 0x020fc800078e0010 */
[--C-:B------:R-:W-:Y:S02]  /*06b0*/  IMAD.WIDE.U32 R18, R19, 0x4, R16.reuse ;  /* 0x0000000413127825 */ /* 0x100fe400078e0010 */
[----:B------:R-:W2:Y:S02]  /*06c0*/  LDG.E R22, desc[UR4][R22.64] ;  /* 0x0000000416167981 */ /* 0x000ea4000c1e1900 */
[----:B------:R-:W-:Y:S02]  /*06d0*/  IMAD.WIDE.U32 R16, R29, 0x4, R16 ;  /* 0x000000041d107825 */ /* 0x000fe400078e0010 */
[----:B------:R-:W5:Y:S04]  /*06e0*/  LDG.E R18, desc[UR4][R18.64] ;  /* 0x0000000412127981 */ /* 0x000f68000c1e1900 */
[----:B------:R-:W5:Y:S01]  /*06f0*/  LDG.E R16, desc[UR4][R16.64] ;  /* 0x0000000410107981 */ /* 0x000f62000c1e1900 */
[----:B------:R-:W-:-:S04]  /*0700*/  IADD3 R2, PT, PT, R2, 0x10, RZ ;  /* 0x0000001002027810 */ /* 0x000fc80007ffe0ff */
[----:B------:R-:W-:Y:S02]  /*0710*/  ISETP.NE.AND P1, PT, R2, RZ, PT ;  /* 0x000000ff0200720c */ /* 0x000fe40003f25270 */
[----:B------:R-:W-:Y:S01]  /*0720*/  IADD3 R3, PT, PT, R3, 0x10, RZ ;  /* 0x0000001003037810 */ /* 0x000fe20007ffe0ff */
[----:B----4-:R-:W-:-:S04]  /*0730*/  FFMA R7, R7, R27, R6 ;  /* 0x0000001b07077223 */ /* 0x010fc80000000006 */
[----:B---3--:R-:W-:-:S04]  /*0740*/  FFMA R8, R8, R21, R7 ;  /* 0x0000001508087223 */ /* 0x008fc80000000007 */
[----:B--2---:R-:W-:-:S04]  /*0750*/  FFMA R9, R9, R22, R8 ;  /* 0x0000001609097223 */ /* 0x004fc80000000008 */
[----:B------:R-:W-:-:S04]  /*0760*/  FFMA R10, R10, R25, R9 ;  /* 0x000000190a0a7223 */ /* 0x000fc80000000009 */
[----:B-----5:R-:W-:-:S04]  /*0770*/  FFMA R11, R11, R18, R10 ;  /* 0x000000120b0b7223 */ /* 0x020fc8000000000a */
[----:B------:R-:W-:Y:S01]  /*0780*/  FFMA R6, R26, R16, R11 ;  /* 0x000000101a067223 */ /* 0x000fe2000000000b */
[----:B------:R-:W-:Y:S06]  /*0790*/  @P1 BRA `(.L_x_14) ;  /* 0xfffffff800a41947 */ /* 0x000fec000383ffff */
.L_x_13:
[----:B------:R-:W-:Y:S05]  /*07a0*/  BSYNC.RECONVERGENT B1 ;  /* 0x0000000000017941 */ /* 0x000fea0003800200 */
.L_x_12:
[----:B------:R-:W-:Y:S05]  /*07b0*/  @!P0 BRA `(.L_x_11) ;  /* 0x0000000400948947 */ /* 0x000fea0003800000 */
[----:B------:R-:W-:Y:S01]  /*07c0*/  ISETP.GE.U32.AND P0, PT, R5, 0x8, PT ;  /* 0x000000080500780c */ /* 0x000fe20003f06070 */
[----:B------:R-:W-:Y:S01]  /*07d0*/  BSSY.RECONVERGENT B1, `(.L_x_15) ;  /* 0x0000032000017945 */ /* 0x000fe20003800200 */
[----:B------:R-:W-:-:S04]  /*07e0*/  LOP3.LUT R24, R4, 0x7, RZ, 0xc0, !PT ;  /* 0x0000000704187812 */ /* 0x000fc800078ec0ff */
[----:B------:R-:W-:-:S07]  /*07f0*/  ISETP.NE.AND P1, PT, R24, RZ, PT ;  /* 0x000000ff1800720c */ /* 0x000fce0003f25270 */
[----:B------:R-:W-:Y:S06]  /*0800*/  @!P0 BRA `(.L_x_16) ;  /* 0x0000000000b88947 */ /* 0x000fec0003800000 */
[----:B------:R-:W0:Y:S08]  /*0810*/  LDC.64 R20, c[0x0][0x390] ;  /* 0x0000e400ff147b82 */ /* 0x000e300000000a00 */
[----:B------:R-:W1:Y:S08]  /*0820*/  LDC.64 R10, c[0x0][0x3a0] ;  /* 0x0000e800ff0a7b82 */ /* 0x000e700000000a00 */
[----:B------:R-:W2:Y:S01]  /*0830*/  LDC.64 R8, c[0x0][0x398] ;  /* 0x0000e600ff087b82 */ /* 0x000ea20000000a00 */
[----:B0-----:R-:W-:-:S05]  /*0840*/  IMAD.WIDE R20, R3, 0x4, R20 ;  /* 0x0000000403147825 */ /* 0x001fca00078e0214 */
[----:B------:R-:W1:Y:S04]  /*0850*/  LDG.E R29, desc[UR4][R20.64] ;  /* 0x00000004141d7981 */ /* 0x000e68000c1e1900 */
[----:B------:R-:W3:Y:S04]  /*0860*/  LDG.E R27, desc[UR4][R20.64+0x4] ;  /* 0x00000404141b7981 */ /* 0x000ee8000c1e1900 */
[----:B------:R-:W4:Y:S04]  /*0870*/  LDG.E R25, desc[UR4][R20.64+0x8] ;  /* 0x0000080414197981 */ /* 0x000f28000c1e1900 */
[----:B------:R-:W5:Y:S04]  /*0880*/  LDG.E R13, desc[UR4][R20.64+0xc] ;  /* 0x00000c04140d7981 */ /* 0x000f68000c1e1900 */
[----:B------:R-:W5:Y:S04]  /*0890*/  LDG.E R15, desc[UR4][R20.64+0x10] ;  /* 0x00001004140f7981 */ /* 0x000f68000c1e1900 */
[----:B------:R-:W5:Y:S04]  /*08a0*/  LDG.E R17, desc[UR4][R20.64+0x14] ;  /* 0x0000140414117981 */ /* 0x000f68000c1e1900 */
[----:B------:R-:W5:Y:S04]  /*08b0*/  LDG.E R19, desc[UR4][R20.64+0x18] ;  /* 0x0000180414137981 */ /* 0x000f68000c1e1900 */
[----:B------:R4:W5:Y:S01]  /*08c0*/  LDG.E R23, desc[UR4][R20.64+0x1c] ;  /* 0x00001c0414177981 */ /* 0x000962000c1e1900 */
[----:B--2---:R-:W-:-:S05]  /*08d0*/  IMAD.WIDE R8, R3, 0x4, R8 ;  /* 0x0000000403087825 */ /* 0x004fca00078e0208 */
[----:B------:R-:W2:Y:S04]  /*08e0*/  LDG.E R7, desc[UR4][R8.64] ;  /* 0x0000000408077981 */ /* 0x000ea8000c1e1900 */
[----:B------:R-:W2:Y:S01]  /*08f0*/  LDG.E R22, desc[UR4][R8.64+0x8] ;  /* 0x0000080408167981 */ /* 0x000ea2000c1e1900 */
[----:B-1----:R-:W-:-:S04]  /*0900*/  IMAD.WIDE.U32 R28, R29, 0x4, R10 ;  /* 0x000000041d1c7825 */ /* 0x002fc800078e000a */
[--C-:B---3--:R-:W-:Y:S01]  /*0910*/  IMAD.WIDE.U32 R26, R27, 0x4, R10.reuse ;  /* 0x000000041b1a7825 */ /* 0x108fe200078e000a */
[----:B------:R-:W2:Y:S03]  /*0920*/  LDG.E R5, desc[UR4][R28.64] ;  /* 0x000000041c057981 */ /* 0x000ea6000c1e1900 */
[--C-:B----4-:R-:W-:Y:S01]  /*0930*/  IMAD.WIDE.U32 R20, R25, 0x4, R10.reuse ;  /* 0x0000000419147825 */ /* 0x110fe200078e000a */
[----:B------:R-:W3:Y:S04]  /*0940*/  LDG.E R2, desc[UR4][R26.64] ;  /* 0x000000041a027981 */ /* 0x000ee8000c1e1900 */
[----:B------:R-:W3:Y:S01]  /*0950*/  LDG.E R25, desc[UR4][R8.64+0x4] ;  /* 0x0000040408197981 */ /* 0x000ee2000c1e1900 */
[----:B-----5:R-:W-:-:S03]  /*0960*/  IMAD.WIDE.U32 R12, R13, 0x4, R10 ;  /* 0x000000040d0c7825 */ /* 0x020fc600078e000a */
[----:B------:R-:W4:Y:S01]  /*0970*/  LDG.E R21, desc[UR4][R20.64] ;  /* 0x0000000414157981 */ /* 0x000f22000c1e1900 */
[----:B------:R-:W-:-:S03]  /*0980*/  IMAD.WIDE.U32 R14, R15, 0x4, R10 ;  /* 0x000000040f0e7825 */ /* 0x000fc600078e000a */
[----:B------:R-:W5:Y:S01]  /*0990*/  LDG.E R13, desc[UR4][R12.64] ;  /* 0x000000040c0d7981 */ /* 0x000f62000c1e1900 */
[----:B------:R-:W-:-:S03]  /*09a0*/  IMAD.WIDE.U32 R16, R17, 0x4, R10 ;  /* 0x0000000411107825 */ /* 0x000fc600078e000a */
[----:B------:R-:W5:Y:S01]  /*09b0*/  LDG.E R28, desc[UR4][R8.64+0xc] ;  /* 0x00000c04081c7981 */ /* 0x000f62000c1e1900 */
[----:B------:R-:W-:-:S03]  /*09c0*/  IMAD.WIDE.U32 R18, R19, 0x4, R10 ;  /* 0x0000000413127825 */ /* 0x000fc600078e000a */
[----:B------:R-:W5:Y:S04]  /*09d0*/  LDG.E R14, desc[UR4][R14.64] ;  /* 0x000000040e0e7981 */ /* 0x000f68000c1e1900 */
[----:B------:R-:W5:Y:S01]  /*09e0*/  LDG.E R29, desc[UR4][R8.64+0x10] ;  /* 0x00001004081d7981 */ /* 0x000f62000c1e1900 */
[----:B------:R-:W-:-:S03]  /*09f0*/  IMAD.WIDE.U32 R10, R23, 0x4, R10 ;  /* 0x00000004170a7825 */ /* 0x000fc600078e000a */
[----:B------:R-:W5:Y:S04]  /*0a00*/  LDG.E R17, desc[UR4][R16.64] ;  /* 0x0000000410117981 */ /* 0x000f68000c1e1900 */
[----:B------:R-:W5:Y:S04]  /*0a10*/  LDG.E R26, desc[UR4][R8.64+0x14] ;  /* 0x00001404081a7981 */ /* 0x000f68000c1e1900 */
[----:B------:R-:W5:Y:S04]  /*0a20*/  LDG.E R18, desc[UR4][R18.64] ;  /* 0x0000000412127981 */ /* 0x000f68000c1e1900 */
[----:B------:R-:W5:Y:S04]  /*0a30*/  LDG.E R23, desc[UR4][R8.64+0x18] ;  /* 0x0000180408177981 */ /* 0x000f68000c1e1900 */
[----:B------:R-:W5:Y:S04]  /*0a40*/  LDG.E R12, desc[UR4][R8.64+0x1c] ;  /* 0x00001c04080c7981 */ /* 0x000f68000c1e1900 */
[----:B------:R-:W5:Y:S01]  /*0a50*/  LDG.E R10, desc[UR4][R10.64] ;  /* 0x000000040a0a7981 */ /* 0x000f62000c1e1900 */
[----:B------:R-:W-:Y:S01]  /*0a60*/  IADD3 R3, PT, PT, R3, 0x8, RZ ;  /* 0x0000000803037810 */ /* 0x000fe20007ffe0ff */
[----:B--2---:R-:W-:-:S04]  /*0a70*/  FFMA R6, R7, R5, R6 ;  /* 0x0000000507067223 */ /* 0x004fc80000000006 */
[----:B---3--:R-:W-:-:S04]  /*0a80*/  FFMA R25, R25, R2, R6 ;  /* 0x0000000219197223 */ /* 0x008fc80000000006 */
[----:B----4-:R-:W-:-:S04]  /*0a90*/  FFMA R21, R22, R21, R25 ;  /* 0x0000001516157223 */ /* 0x010fc80000000019 */
[----:B-----5:R-:W-:-:S04]  /*0aa0*/  FFMA R28, R28, R13, R21 ;  /* 0x0000000d1c1c7223 */ /* 0x020fc80000000015 */
[----:B------:R-:W-:-:S04]  /*0ab0*/  FFMA R29, R29, R14, R28 ;  /* 0x0000000e1d1d7223 */ /* 0x000fc8000000001c */
[----:B------:R-:W-:-:S04]  /*0ac0*/  FFMA R26, R26, R17, R29 ;  /* 0x000000111a1a7223 */ /* 0x000fc8000000001d */
[----:B------:R-:W-:-:S04]  /*0ad0*/  FFMA R23, R23, R18, R26 ;  /* 0x0000001217177223 */ /* 0x000fc8000000001a */
[----:B------:R-:W-:-:S07]  /*0ae0*/  FFMA R6, R12, R10, R23 ;  /* 0x0000000a0c067223 */ /* 0x000fce0000000017 */
.L_x_16:
[----:B------:R-:W-:Y:S05]  /*0af0*/  BSYNC.RECONVERGENT B1 ;  /* 0x0000000000017941 */ /* 0x000fea0003800200 */
.L_x_15:
        /* <DEDUP_REMOVED lines=8> */
[----:B0-----:R-:W-:-:S07]  /*0b80*/  IMAD.WIDE R12, R3, 0x4, R8 ;  /* 0x00000004030c7825 */ /* 0x001fce00078e0208 */
[----:B------:R-:W0:Y:S01]  /*0b90*/  LDC.64 R8, c[0x0][0x3a0] ;  /* 0x0000e800ff087b82 */ /* 0x000e220000000a00 */
[----:B------:R-:W0:Y:S04]  /*0ba0*/  LDG.E R15, desc[UR4][R12.64] ;  /* 0x000000040c0f7981 */ /* 0x000e28000c1e1900 */
[----:B------:R-:W2:Y:S04]  /*0bb0*/  LDG.E R17, desc[UR4][R12.64+0x4] ;  /* 0x000004040c117981 */ /* 0x000ea8000c1e1900 */
[----:B------:R-:W3:Y:S04]  /*0bc0*/  LDG.E R19, desc[UR4][R12.64+0x8] ;  /* 0x000008040c137981 */ /* 0x000ee8000c1e1900 */
[----:B------:R-:W4:Y:S01]  /*0bd0*/  LDG.E R7, desc[UR4][R12.64+0xc] ;  /* 0x00000c040c077981 */ /* 0x000f22000c1e1900 */
[----:B-1----:R-:W-:-:S05]  /*0be0*/  IMAD.WIDE R10, R3, 0x4, R10 ;  /* 0x00000004030a7825 */ /* 0x002fca00078e020a */
[----:B------:R-:W5:Y:S04]  /*0bf0*/  LDG.E R5, desc[UR4][R10.64] ;  /* 0x000000040a057981 */ /* 0x000f68000c1e1900 */
        /* <DEDUP_REMOVED lines=9> */
[----:B------:R-:W3:Y:S04]  /*0c90*/  LDG.E R7, desc[UR4][R10.64+0x8] ;  /* 0x000008040a077981 */ /* 0x000ee8000c1e1900 */
[----:B------:R-:W4:Y:S01]  /*0ca0*/  LDG.E R8, desc[UR4][R8.64] ;  /* 0x0000000408087981 */ /* 0x000f22000c1e1900 */
[----:B------:R-:W-:Y:S01]  /*0cb0*/  IADD3 R3, PT, PT, R3, 0x4, RZ ;  /* 0x0000000403037810 */ /* 0x000fe20007ffe0ff */
[----:B-----5:R-:W-:-:S04]  /*0cc0*/  FFMA R5, R5, R14, R6 ;  /* 0x0000000e05057223 */ /* 0x020fc80000000006 */
[----:B--2---:R-:W-:-:S04]  /*0cd0*/  FFMA R2, R2, R16, R5 ;  /* 0x0000001002027223 */ /* 0x004fc80000000005 */
[----:B---3--:R-:W-:-:S04]  /*0ce0*/  FFMA R2, R7, R18, R2 ;  /* 0x0000001207027223 */ /* 0x008fc80000000002 */
[----:B----4-:R-:W-:-:S07]  /*0cf0*/  FFMA R6, R13, R8, R2 ;  /* 0x000000080d067223 */ /* 0x010fce0000000002 */
.L_x_18:
[----:B------:R-:W-:Y:S05]  /*0d00*/  BSYNC.RECONVERGENT B1 ;  /* 0x0000000000017941 */ /* 0x000fea0003800200 */
.L_x_17:
[----:B------:R-:W-:Y:S05]  /*0d10*/  @!P1 BRA `(.L_x_11) ;  /* 0x00000000003c9947 */ /* 0x000fea0003800000 */
[----:B------:R-:W0:Y:S01]  /*0d20*/  LDC.64 R16, c[0x0][0x3a0] ;  /* 0x0000e800ff107b82 */ /* 0x000e220000000a00 */
[----:B------:R-:W-:-:S07]  /*0d30*/  IADD3 R2, PT, PT, -R4, RZ, RZ ;  /* 0x000000ff04027210 */ /* 0x000fce0007ffe1ff */
[----:B------:R-:W1:Y:S08]  /*0d40*/  LDC.64 R12, c[0x0][0x390] ;  /* 0x0000e400ff0c7b82 */ /* 0x000e700000000a00 */
[----:B------:R-:W2:Y:S02]  /*0d50*/  LDC.64 R14, c[0x0][0x398] ;  /* 0x0000e600ff0e7b82 */ /* 0x000ea40000000a00 */
.L_x_19:
[----:B-1----:R-:W-:-:S06]  /*0d60*/  IMAD.WIDE R4, R3, 0x4, R12 ;  /* 0x0000000403047825 */ /* 0x002fcc00078e020c */
[----:B------:R-:W0:Y:S01]  /*0d70*/  LDG.E R5, desc[UR4][R4.64] ;  /* 0x0000000404057981 */ /* 0x000e22000c1e1900 */
[----:B--2---:R-:W-:-:S06]  /*0d80*/  IMAD.WIDE R8, R3, 0x4, R14 ;  /* 0x0000000403087825 */ /* 0x004fcc00078e020e */
[----:B------:R-:W2:Y:S01]  /*0d90*/  LDG.E R9, desc[UR4][R8.64] ;  /* 0x0000000408097981 */ /* 0x000ea2000c1e1900 */
[----:B------:R-:W-:Y:S01]  /*0da0*/  IADD3 R2, PT, PT, R2, 0x1, RZ ;  /* 0x0000000102027810 */ /* 0x000fe20007ffe0ff */
[----:B0-----:R-:W-:-:S06]  /*0db0*/  IMAD.WIDE.U32 R10, R5, 0x4, R16 ;  /* 0x00000004050a7825 */ /* 0x001fcc00078e0010 */
[----:B------:R-:W2:Y:S01]  /*0dc0*/  LDG.E R10, desc[UR4][R10.64] ;  /* 0x000000040a0a7981 */ /* 0x000ea2000c1e1900 */
[----:B------:R-:W-:Y:S02]  /*0dd0*/  ISETP.NE.AND P0, PT, R2, RZ, PT ;  /* 0x000000ff0200720c */ /* 0x000fe40003f05270 */
[----:B------:R-:W-:Y:S01]  /*0de0*/  IADD3 R3, PT, PT, R3, 0x1, RZ ;  /* 0x0000000103037810 */ /* 0x000fe20007ffe0ff */
[----:B--2---:R-:W-:-:S10]  /*0df0*/  FFMA R6, R9, R10, R6 ;  /* 0x0000000a09067223 */ /* 0x004fd40000000006 */
[----:B------:R-:W-:Y:S05]  /*0e00*/  @P0 BRA `(.L_x_19) ;  /* 0xfffffffc00d40947 */ /* 0x000fea000383ffff */
.L_x_11:
[----:B------:R-:W-:Y:S05]  /*0e10*/  BSYNC.RECONVERGENT B0 ;  /* 0x0000000000007941 */ /* 0x000fea0003800200 */
.L_x_10:
[----:B------:R-:W0:Y:S02]  /*0e20*/  LDC.64 R2, c[0x0][0x3a8] ;  /* 0x0000ea00ff027b82 */ /* 0x000e240000000a00 */
[----:B0-----:R-:W-:-:S05]  /*0e30*/  IMAD.WIDE R2, R0, 0x4, R2 ;  /* 0x0000000400027825 */ /* 0x001fca00078e0202 */
[----:B------:R-:W2:Y:S02]  /*0e40*/  LDG.E R5, desc[UR4][R2.64] ;  /* 0x0000000402057981 */ /* 0x000ea4000c1e1900 */
[----:B--2---:R-:W-:-:S05]  /*0e50*/  FADD R5, R5, R6 ;  /* 0x0000000605057221 */ /* 0x004fca0000000000 */
[----:B------:R-:W-:Y:S01]  /*0e60*/  STG.E desc[UR4][R2.64], R5 ;  /* 0x0000000502007986 */ /* 0x000fe2000c101904 */
[----:B------:R-:W-:Y:S05]  /*0e70*/  EXIT ;  /* 0x000000000000794d */ /* 0x000fea0003800000 */
.L_x_20:
        /* <DEDUP_REMOVED lines=16> */
.L_x_22:


//--------------------- .nv.shared.reserved.0     --------------------------
	.section	.nv.shared.reserved.0,"aw",@nobits
	.weak		__nv_reservedSMEM_offset_0_alias
	.size		__nv_reservedSMEM_offset_0_alias, 0, 64
	.other		__nv_reservedSMEM_offset_0_alias,@"STO_CUDA_RESERVED_SHARED STV_DEFAULT"
__nv_reservedSMEM_offset_0_alias:
	.zero		0
	.zero		64


//--------------------- .nv.constant0._Z15spmv_jds_kerneljPjS_S_S_PfS0_S0_ --------------------------
	.section	.nv.constant0._Z15spmv_jds_kerneljPjS_S_S_PfS0_S0_,"a",@progbits
	.sectionflags	@""
	.align	4
.nv.constant0._Z15spmv_jds_kerneljPjS_S_S_PfS0_S0_:
	.zero		960


//--------------------- .nv.constant0._Z15spmv_csr_kerneljPjS_PfS0_S0_ --------------------------
	.section	.nv.constant0._Z15spmv_csr_kerneljPjS_PfS0_S0_,"a",@progbits
	.sectionflags	@""
	.align	4
.nv.constant0._Z15spmv_csr_kerneljPjS_PfS0_S0_:
	.zero		944


//--------------------- SYMBOLS --------------------------

	.type		.nv.reservedSmem.offset0,@object
	.size		.nv.reservedSmem.offset0,0x4
